//
// Generated by NVIDIA NVVM Compiler
//
// Compiler Build ID: CL-36424714
// Cuda compilation tools, release 13.0, V13.0.88
// Based on NVVM 20.0.0
//

.version 9.0
.target sm_100
.address_size 64

	// .globl	_Z17initializeSpheresP6Sphere
.global .align 4 .b8 precalc_xorwow_matrix[102400];
.global .align 4 .b8 precalc_xorwow_offset_matrix[102400];
.global .align 4 .b8 mrg32k3aM1[2304];
.global .align 4 .b8 mrg32k3aM2[2304];
.global .align 4 .b8 mrg32k3aM1SubSeq[2016];
.global .align 4 .b8 mrg32k3aM2SubSeq[2016];
.global .align 4 .b8 mrg32k3aM1Seq[2304];
.global .align 4 .b8 mrg32k3aM2Seq[2304];
.const .align 8 .b8 __cr_lgamma_table[72];

.visible .entry _Z17initializeSpheresP6Sphere(
	.param .u64 .ptr .align 1 _Z17initializeSpheresP6Sphere_param_0
)
{
	.local .align 8 .b8 	__local_depot0[48];
	.reg .b64 	%SP;
	.reg .b64 	%SPL;
	.reg .pred 	%p<64>;
	.reg .b32 	%r<1267>;
	.reg .b32 	%f<19>;
	.reg .b64 	%rd<27>;

	mov.u64 	%SPL, __local_depot0;
	ld.param.u64 	%rd10, [_Z17initializeSpheresP6Sphere_param_0];
	mov.u32 	%r1, %tid.x;
	setp.gt.u32 	%p1, %r1, 19;
	@%p1 bra 	$L__BB0_117;
	add.u64 	%rd1, %SPL, 0;
	// begin inline asm
	mov.u64 	%rd11, %clock64;
	// end inline asm
	cvt.u64.u32 	%rd2, %r1;
	cvt.u32.u64 	%r553, %rd11;
	xor.b32  	%r554, %r553, -1429050551;
	mul.lo.s32 	%r555, %r554, 1099087573;
	{ .reg .b32 tmp; mov.b64 {tmp, %r556}, %rd11; }
	xor.b32  	%r557, %r556, -136515619;
	mul.lo.s32 	%r558, %r557, -1703105765;
	add.s32 	%r559, %r555, %r558;
	add.s32 	%r2, %r559, 6615241;
	add.s32 	%r997, %r555, 123456789;
	st.local.v2.u32 	[%rd1], {%r2, %r997};
	xor.b32  	%r996, %r555, 362436069;
	add.s32 	%r995, %r558, 521288629;
	st.local.v2.u32 	[%rd1+8], {%r996, %r995};
	xor.b32  	%r994, %r558, 88675123;
	add.s32 	%r993, %r555, 5783321;
	st.local.v2.u32 	[%rd1+16], {%r994, %r993};
	setp.eq.s32 	%p2, %r1, 0;
	@%p2 bra 	$L__BB0_116;
	mov.b32 	%r980, 0;
	mov.u64 	%rd26, %rd2;
$L__BB0_3:
	mov.u64 	%rd3, %rd26;
	and.b64  	%rd4, %rd3, 3;
	setp.eq.s64 	%p3, %rd4, 0;
	@%p3 bra 	$L__BB0_115;
	mul.wide.u32 	%rd13, %r980, 3200;
	mov.u64 	%rd14, precalc_xorwow_matrix;
	add.s64 	%rd5, %rd14, %rd13;
	mov.b32 	%r993, 0;
	mov.u32 	%r994, %r993;
	mov.u32 	%r995, %r993;
	mov.u32 	%r996, %r993;
	mov.u32 	%r997, %r993;
	mov.u32 	%r986, %r993;
$L__BB0_5:
	mul.wide.u32 	%rd15, %r986, 4;
	add.s64 	%rd16, %rd1, %rd15;
	ld.local.u32 	%r20, [%rd16+4];
	shl.b32 	%r21, %r986, 5;
	mov.b32 	%r992, 0;
$L__BB0_6:
	.pragma "nounroll";
	shr.u32 	%r563, %r20, %r992;
	and.b32  	%r564, %r563, 1;
	setp.eq.b32 	%p4, %r564, 1;
	not.pred 	%p5, %p4;
	add.s32 	%r565, %r21, %r992;
	mul.lo.s32 	%r566, %r565, 5;
	mul.wide.u32 	%rd17, %r566, 4;
	add.s64 	%rd6, %rd5, %rd17;
	@%p5 bra 	$L__BB0_8;
	ld.global.u32 	%r567, [%rd6];
	xor.b32  	%r997, %r997, %r567;
	ld.global.u32 	%r568, [%rd6+4];
	xor.b32  	%r996, %r996, %r568;
	ld.global.u32 	%r569, [%rd6+8];
	xor.b32  	%r995, %r995, %r569;
	ld.global.u32 	%r570, [%rd6+12];
	xor.b32  	%r994, %r994, %r570;
	ld.global.u32 	%r571, [%rd6+16];
	xor.b32  	%r993, %r993, %r571;
$L__BB0_8:
	and.b32  	%r573, %r563, 2;
	setp.eq.s32 	%p6, %r573, 0;
	@%p6 bra 	$L__BB0_10;
	ld.global.u32 	%r574, [%rd6+20];
	xor.b32  	%r997, %r997, %r574;
	ld.global.u32 	%r575, [%rd6+24];
	xor.b32  	%r996, %r996, %r575;
	ld.global.u32 	%r576, [%rd6+28];
	xor.b32  	%r995, %r995, %r576;
	ld.global.u32 	%r577, [%rd6+32];
	xor.b32  	%r994, %r994, %r577;
	ld.global.u32 	%r578, [%rd6+36];
	xor.b32  	%r993, %r993, %r578;
$L__BB0_10:
	and.b32  	%r580, %r563, 4;
	setp.eq.s32 	%p7, %r580, 0;
	@%p7 bra 	$L__BB0_12;
	ld.global.u32 	%r581, [%rd6+40];
	xor.b32  	%r997, %r997, %r581;
	ld.global.u32 	%r582, [%rd6+44];
	xor.b32  	%r996, %r996, %r582;
	ld.global.u32 	%r583, [%rd6+48];
	xor.b32  	%r995, %r995, %r583;
	ld.global.u32 	%r584, [%rd6+52];
	xor.b32  	%r994, %r994, %r584;
	ld.global.u32 	%r585, [%rd6+56];
	xor.b32  	%r993, %r993, %r585;
$L__BB0_12:
	and.b32  	%r587, %r563, 8;
	setp.eq.s32 	%p8, %r587, 0;
	@%p8 bra 	$L__BB0_14;
	ld.global.u32 	%r588, [%rd6+60];
	xor.b32  	%r997, %r997, %r588;
	ld.global.u32 	%r589, [%rd6+64];
	xor.b32  	%r996, %r996, %r589;
	ld.global.u32 	%r590, [%rd6+68];
	xor.b32  	%r995, %r995, %r590;
	ld.global.u32 	%r591, [%rd6+72];
	xor.b32  	%r994, %r994, %r591;
	ld.global.u32 	%r592, [%rd6+76];
	xor.b32  	%r993, %r993, %r592;
$L__BB0_14:
	and.b32  	%r594, %r563, 16;
	setp.eq.s32 	%p9, %r594, 0;
	@%p9 bra 	$L__BB0_16;
	ld.global.u32 	%r595, [%rd6+80];
	xor.b32  	%r997, %r997, %r595;
	ld.global.u32 	%r596, [%rd6+84];
	xor.b32  	%r996, %r996, %r596;
	ld.global.u32 	%r597, [%rd6+88];
	xor.b32  	%r995, %r995, %r597;
	ld.global.u32 	%r598, [%rd6+92];
	xor.b32  	%r994, %r994, %r598;
	ld.global.u32 	%r599, [%rd6+96];
	xor.b32  	%r993, %r993, %r599;
$L__BB0_16:
	and.b32  	%r601, %r563, 32;
	setp.eq.s32 	%p10, %r601, 0;
	@%p10 bra 	$L__BB0_18;
	ld.global.u32 	%r602, [%rd6+100];
	xor.b32  	%r997, %r997, %r602;
	ld.global.u32 	%r603, [%rd6+104];
	xor.b32  	%r996, %r996, %r603;
	ld.global.u32 	%r604, [%rd6+108];
	xor.b32  	%r995, %r995, %r604;
	ld.global.u32 	%r605, [%rd6+112];
	xor.b32  	%r994, %r994, %r605;
	ld.global.u32 	%r606, [%rd6+116];
	xor.b32  	%r993, %r993, %r606;
$L__BB0_18:
	and.b32  	%r608, %r563, 64;
	setp.eq.s32 	%p11, %r608, 0;
	@%p11 bra 	$L__BB0_20;
	ld.global.u32 	%r609, [%rd6+120];
	xor.b32  	%r997, %r997, %r609;
	ld.global.u32 	%r610, [%rd6+124];
	xor.b32  	%r996, %r996, %r610;
	ld.global.u32 	%r611, [%rd6+128];
	xor.b32  	%r995, %r995, %r611;
	ld.global.u32 	%r612, [%rd6+132];
	xor.b32  	%r994, %r994, %r612;
	ld.global.u32 	%r613, [%rd6+136];
	xor.b32  	%r993, %r993, %r613;
$L__BB0_20:
	and.b32  	%r615, %r563, 128;
	setp.eq.s32 	%p12, %r615, 0;
	@%p12 bra 	$L__BB0_22;
	ld.global.u32 	%r616, [%rd6+140];
	xor.b32  	%r997, %r997, %r616;
	ld.global.u32 	%r617, [%rd6+144];
	xor.b32  	%r996, %r996, %r617;
	ld.global.u32 	%r618, [%rd6+148];
	xor.b32  	%r995, %r995, %r618;
	ld.global.u32 	%r619, [%rd6+152];
	xor.b32  	%r994, %r994, %r619;
	ld.global.u32 	%r620, [%rd6+156];
	xor.b32  	%r993, %r993, %r620;
$L__BB0_22:
	and.b32  	%r622, %r563, 256;
	setp.eq.s32 	%p13, %r622, 0;
	@%p13 bra 	$L__BB0_24;
	ld.global.u32 	%r623, [%rd6+160];
	xor.b32  	%r997, %r997, %r623;
	ld.global.u32 	%r624, [%rd6+164];
	xor.b32  	%r996, %r996, %r624;
	ld.global.u32 	%r625, [%rd6+168];
	xor.b32  	%r995, %r995, %r625;
	ld.global.u32 	%r626, [%rd6+172];
	xor.b32  	%r994, %r994, %r626;
	ld.global.u32 	%r627, [%rd6+176];
	xor.b32  	%r993, %r993, %r627;
$L__BB0_24:
	and.b32  	%r629, %r563, 512;
	setp.eq.s32 	%p14, %r629, 0;
	@%p14 bra 	$L__BB0_26;
	ld.global.u32 	%r630, [%rd6+180];
	xor.b32  	%r997, %r997, %r630;
	ld.global.u32 	%r631, [%rd6+184];
	xor.b32  	%r996, %r996, %r631;
	ld.global.u32 	%r632, [%rd6+188];
	xor.b32  	%r995, %r995, %r632;
	ld.global.u32 	%r633, [%rd6+192];
	xor.b32  	%r994, %r994, %r633;
	ld.global.u32 	%r634, [%rd6+196];
	xor.b32  	%r993, %r993, %r634;
$L__BB0_26:
	and.b32  	%r636, %r563, 1024;
	setp.eq.s32 	%p15, %r636, 0;
	@%p15 bra 	$L__BB0_28;
	ld.global.u32 	%r637, [%rd6+200];
	xor.b32  	%r997, %r997, %r637;
	ld.global.u32 	%r638, [%rd6+204];
	xor.b32  	%r996, %r996, %r638;
	ld.global.u32 	%r639, [%rd6+208];
	xor.b32  	%r995, %r995, %r639;
	ld.global.u32 	%r640, [%rd6+212];
	xor.b32  	%r994, %r994, %r640;
	ld.global.u32 	%r641, [%rd6+216];
	xor.b32  	%r993, %r993, %r641;
$L__BB0_28:
	and.b32  	%r643, %r563, 2048;
	setp.eq.s32 	%p16, %r643, 0;
	@%p16 bra 	$L__BB0_30;
	ld.global.u32 	%r644, [%rd6+220];
	xor.b32  	%r997, %r997, %r644;
	ld.global.u32 	%r645, [%rd6+224];
	xor.b32  	%r996, %r996, %r645;
	ld.global.u32 	%r646, [%rd6+228];
	xor.b32  	%r995, %r995, %r646;
	ld.global.u32 	%r647, [%rd6+232];
	xor.b32  	%r994, %r994, %r647;
	ld.global.u32 	%r648, [%rd6+236];
	xor.b32  	%r993, %r993, %r648;
$L__BB0_30:
	and.b32  	%r650, %r563, 4096;
	setp.eq.s32 	%p17, %r650, 0;
	@%p17 bra 	$L__BB0_32;
	ld.global.u32 	%r651, [%rd6+240];
	xor.b32  	%r997, %r997, %r651;
	ld.global.u32 	%r652, [%rd6+244];
	xor.b32  	%r996, %r996, %r652;
	ld.global.u32 	%r653, [%rd6+248];
	xor.b32  	%r995, %r995, %r653;
	ld.global.u32 	%r654, [%rd6+252];
	xor.b32  	%r994, %r994, %r654;
	ld.global.u32 	%r655, [%rd6+256];
	xor.b32  	%r993, %r993, %r655;
$L__BB0_32:
	and.b32  	%r657, %r563, 8192;
	setp.eq.s32 	%p18, %r657, 0;
	@%p18 bra 	$L__BB0_34;
	ld.global.u32 	%r658, [%rd6+260];
	xor.b32  	%r997, %r997, %r658;
	ld.global.u32 	%r659, [%rd6+264];
	xor.b32  	%r996, %r996, %r659;
	ld.global.u32 	%r660, [%rd6+268];
	xor.b32  	%r995, %r995, %r660;
	ld.global.u32 	%r661, [%rd6+272];
	xor.b32  	%r994, %r994, %r661;
	ld.global.u32 	%r662, [%rd6+276];
	xor.b32  	%r993, %r993, %r662;
$L__BB0_34:
	and.b32  	%r664, %r563, 16384;
	setp.eq.s32 	%p19, %r664, 0;
	@%p19 bra 	$L__BB0_36;
	ld.global.u32 	%r665, [%rd6+280];
	xor.b32  	%r997, %r997, %r665;
	ld.global.u32 	%r666, [%rd6+284];
	xor.b32  	%r996, %r996, %r666;
	ld.global.u32 	%r667, [%rd6+288];
	xor.b32  	%r995, %r995, %r667;
	ld.global.u32 	%r668, [%rd6+292];
	xor.b32  	%r994, %r994, %r668;
	ld.global.u32 	%r669, [%rd6+296];
	xor.b32  	%r993, %r993, %r669;
$L__BB0_36:
	and.b32  	%r671, %r563, 32768;
	setp.eq.s32 	%p20, %r671, 0;
	@%p20 bra 	$L__BB0_38;
	ld.global.u32 	%r672, [%rd6+300];
	xor.b32  	%r997, %r997, %r672;
	ld.global.u32 	%r673, [%rd6+304];
	xor.b32  	%r996, %r996, %r673;
	ld.global.u32 	%r674, [%rd6+308];
	xor.b32  	%r995, %r995, %r674;
	ld.global.u32 	%r675, [%rd6+312];
	xor.b32  	%r994, %r994, %r675;
	ld.global.u32 	%r676, [%rd6+316];
	xor.b32  	%r993, %r993, %r676;
$L__BB0_38:
	add.s32 	%r992, %r992, 16;
	setp.ne.s32 	%p21, %r992, 32;
	@%p21 bra 	$L__BB0_6;
	mad.lo.s32 	%r677, %r986, -31, %r21;
	add.s32 	%r986, %r677, 1;
	setp.ne.s32 	%p22, %r986, 5;
	@%p22 bra 	$L__BB0_5;
	st.local.u32 	[%rd1+4], %r997;
	st.local.v2.u32 	[%rd1+8], {%r996, %r995};
	st.local.v2.u32 	[%rd1+16], {%r994, %r993};
	setp.eq.s64 	%p23, %rd4, 1;
	@%p23 bra 	$L__BB0_115;
	mov.b32 	%r993, 0;
	mov.u32 	%r994, %r993;
	mov.u32 	%r995, %r993;
	mov.u32 	%r996, %r993;
	mov.u32 	%r997, %r993;
	mov.u32 	%r1078, %r993;
$L__BB0_42:
	mul.wide.u32 	%rd18, %r1078, 4;
	add.s64 	%rd19, %rd1, %rd18;
	ld.local.u32 	%r196, [%rd19+4];
	shl.b32 	%r197, %r1078, 5;
	mov.b32 	%r1084, 0;
$L__BB0_43:
	.pragma "nounroll";
	shr.u32 	%r680, %r196, %r1084;
	and.b32  	%r681, %r680, 1;
	setp.eq.b32 	%p24, %r681, 1;
	not.pred 	%p25, %p24;
	add.s32 	%r682, %r197, %r1084;
	mul.lo.s32 	%r683, %r682, 5;
	mul.wide.u32 	%rd20, %r683, 4;
	add.s64 	%rd7, %rd5, %rd20;
	@%p25 bra 	$L__BB0_45;
	ld.global.u32 	%r684, [%rd7];
	xor.b32  	%r997, %r997, %r684;
	ld.global.u32 	%r685, [%rd7+4];
	xor.b32  	%r996, %r996, %r685;
	ld.global.u32 	%r686, [%rd7+8];
	xor.b32  	%r995, %r995, %r686;
	ld.global.u32 	%r687, [%rd7+12];
	xor.b32  	%r994, %r994, %r687;
	ld.global.u32 	%r688, [%rd7+16];
	xor.b32  	%r993, %r993, %r688;
$L__BB0_45:
	and.b32  	%r690, %r680, 2;
	setp.eq.s32 	%p26, %r690, 0;
	@%p26 bra 	$L__BB0_47;
	ld.global.u32 	%r691, [%rd7+20];
	xor.b32  	%r997, %r997, %r691;
	ld.global.u32 	%r692, [%rd7+24];
	xor.b32  	%r996, %r996, %r692;
	ld.global.u32 	%r693, [%rd7+28];
	xor.b32  	%r995, %r995, %r693;
	ld.global.u32 	%r694, [%rd7+32];
	xor.b32  	%r994, %r994, %r694;
	ld.global.u32 	%r695, [%rd7+36];
	xor.b32  	%r993, %r993, %r695;
$L__BB0_47:
	and.b32  	%r697, %r680, 4;
	setp.eq.s32 	%p27, %r697, 0;
	@%p27 bra 	$L__BB0_49;
	ld.global.u32 	%r698, [%rd7+40];
	xor.b32  	%r997, %r997, %r698;
	ld.global.u32 	%r699, [%rd7+44];
	xor.b32  	%r996, %r996, %r699;
	ld.global.u32 	%r700, [%rd7+48];
	xor.b32  	%r995, %r995, %r700;
	ld.global.u32 	%r701, [%rd7+52];
	xor.b32  	%r994, %r994, %r701;
	ld.global.u32 	%r702, [%rd7+56];
	xor.b32  	%r993, %r993, %r702;
$L__BB0_49:
	and.b32  	%r704, %r680, 8;
	setp.eq.s32 	%p28, %r704, 0;
	@%p28 bra 	$L__BB0_51;
	ld.global.u32 	%r705, [%rd7+60];
	xor.b32  	%r997, %r997, %r705;
	ld.global.u32 	%r706, [%rd7+64];
	xor.b32  	%r996, %r996, %r706;
	ld.global.u32 	%r707, [%rd7+68];
	xor.b32  	%r995, %r995, %r707;
	ld.global.u32 	%r708, [%rd7+72];
	xor.b32  	%r994, %r994, %r708;
	ld.global.u32 	%r709, [%rd7+76];
	xor.b32  	%r993, %r993, %r709;
$L__BB0_51:
	and.b32  	%r711, %r680, 16;
	setp.eq.s32 	%p29, %r711, 0;
	@%p29 bra 	$L__BB0_53;
	ld.global.u32 	%r712, [%rd7+80];
	xor.b32  	%r997, %r997, %r712;
	ld.global.u32 	%r713, [%rd7+84];
	xor.b32  	%r996, %r996, %r713;
	ld.global.u32 	%r714, [%rd7+88];
	xor.b32  	%r995, %r995, %r714;
	ld.global.u32 	%r715, [%rd7+92];
	xor.b32  	%r994, %r994, %r715;
	ld.global.u32 	%r716, [%rd7+96];
	xor.b32  	%r993, %r993, %r716;
$L__BB0_53:
	and.b32  	%r718, %r680, 32;
	setp.eq.s32 	%p30, %r718, 0;
	@%p30 bra 	$L__BB0_55;
	ld.global.u32 	%r719, [%rd7+100];
	xor.b32  	%r997, %r997, %r719;
	ld.global.u32 	%r720, [%rd7+104];
	xor.b32  	%r996, %r996, %r720;
	ld.global.u32 	%r721, [%rd7+108];
	xor.b32  	%r995, %r995, %r721;
	ld.global.u32 	%r722, [%rd7+112];
	xor.b32  	%r994, %r994, %r722;
	ld.global.u32 	%r723, [%rd7+116];
	xor.b32  	%r993, %r993, %r723;
$L__BB0_55:
	and.b32  	%r725, %r680, 64;
	setp.eq.s32 	%p31, %r725, 0;
	@%p31 bra 	$L__BB0_57;
	ld.global.u32 	%r726, [%rd7+120];
	xor.b32  	%r997, %r997, %r726;
	ld.global.u32 	%r727, [%rd7+124];
	xor.b32  	%r996, %r996, %r727;
	ld.global.u32 	%r728, [%rd7+128];
	xor.b32  	%r995, %r995, %r728;
	ld.global.u32 	%r729, [%rd7+132];
	xor.b32  	%r994, %r994, %r729;
	ld.global.u32 	%r730, [%rd7+136];
	xor.b32  	%r993, %r993, %r730;
$L__BB0_57:
	and.b32  	%r732, %r680, 128;
	setp.eq.s32 	%p32, %r732, 0;
	@%p32 bra 	$L__BB0_59;
	ld.global.u32 	%r733, [%rd7+140];
	xor.b32  	%r997, %r997, %r733;
	ld.global.u32 	%r734, [%rd7+144];
	xor.b32  	%r996, %r996, %r734;
	ld.global.u32 	%r735, [%rd7+148];
	xor.b32  	%r995, %r995, %r735;
	ld.global.u32 	%r736, [%rd7+152];
	xor.b32  	%r994, %r994, %r736;
	ld.global.u32 	%r737, [%rd7+156];
	xor.b32  	%r993, %r993, %r737;
$L__BB0_59:
	and.b32  	%r739, %r680, 256;
	setp.eq.s32 	%p33, %r739, 0;
	@%p33 bra 	$L__BB0_61;
	ld.global.u32 	%r740, [%rd7+160];
	xor.b32  	%r997, %r997, %r740;
	ld.global.u32 	%r741, [%rd7+164];
	xor.b32  	%r996, %r996, %r741;
	ld.global.u32 	%r742, [%rd7+168];
	xor.b32  	%r995, %r995, %r742;
	ld.global.u32 	%r743, [%rd7+172];
	xor.b32  	%r994, %r994, %r743;
	ld.global.u32 	%r744, [%rd7+176];
	xor.b32  	%r993, %r993, %r744;
$L__BB0_61:
	and.b32  	%r746, %r680, 512;
	setp.eq.s32 	%p34, %r746, 0;
	@%p34 bra 	$L__BB0_63;
	ld.global.u32 	%r747, [%rd7+180];
	xor.b32  	%r997, %r997, %r747;
	ld.global.u32 	%r748, [%rd7+184];
	xor.b32  	%r996, %r996, %r748;
	ld.global.u32 	%r749, [%rd7+188];
	xor.b32  	%r995, %r995, %r749;
	ld.global.u32 	%r750, [%rd7+192];
	xor.b32  	%r994, %r994, %r750;
	ld.global.u32 	%r751, [%rd7+196];
	xor.b32  	%r993, %r993, %r751;
$L__BB0_63:
	and.b32  	%r753, %r680, 1024;
	setp.eq.s32 	%p35, %r753, 0;
	@%p35 bra 	$L__BB0_65;
	ld.global.u32 	%r754, [%rd7+200];
	xor.b32  	%r997, %r997, %r754;
	ld.global.u32 	%r755, [%rd7+204];
	xor.b32  	%r996, %r996, %r755;
	ld.global.u32 	%r756, [%rd7+208];
	xor.b32  	%r995, %r995, %r756;
	ld.global.u32 	%r757, [%rd7+212];
	xor.b32  	%r994, %r994, %r757;
	ld.global.u32 	%r758, [%rd7+216];
	xor.b32  	%r993, %r993, %r758;
$L__BB0_65:
	and.b32  	%r760, %r680, 2048;
	setp.eq.s32 	%p36, %r760, 0;
	@%p36 bra 	$L__BB0_67;
	ld.global.u32 	%r761, [%rd7+220];
	xor.b32  	%r997, %r997, %r761;
	ld.global.u32 	%r762, [%rd7+224];
	xor.b32  	%r996, %r996, %r762;
	ld.global.u32 	%r763, [%rd7+228];
	xor.b32  	%r995, %r995, %r763;
	ld.global.u32 	%r764, [%rd7+232];
	xor.b32  	%r994, %r994, %r764;
	ld.global.u32 	%r765, [%rd7+236];
	xor.b32  	%r993, %r993, %r765;
$L__BB0_67:
	and.b32  	%r767, %r680, 4096;
	setp.eq.s32 	%p37, %r767, 0;
	@%p37 bra 	$L__BB0_69;
	ld.global.u32 	%r768, [%rd7+240];
	xor.b32  	%r997, %r997, %r768;
	ld.global.u32 	%r769, [%rd7+244];
	xor.b32  	%r996, %r996, %r769;
	ld.global.u32 	%r770, [%rd7+248];
	xor.b32  	%r995, %r995, %r770;
	ld.global.u32 	%r771, [%rd7+252];
	xor.b32  	%r994, %r994, %r771;
	ld.global.u32 	%r772, [%rd7+256];
	xor.b32  	%r993, %r993, %r772;
$L__BB0_69:
	and.b32  	%r774, %r680, 8192;
	setp.eq.s32 	%p38, %r774, 0;
	@%p38 bra 	$L__BB0_71;
	ld.global.u32 	%r775, [%rd7+260];
	xor.b32  	%r997, %r997, %r775;
	ld.global.u32 	%r776, [%rd7+264];
	xor.b32  	%r996, %r996, %r776;
	ld.global.u32 	%r777, [%rd7+268];
	xor.b32  	%r995, %r995, %r777;
	ld.global.u32 	%r778, [%rd7+272];
	xor.b32  	%r994, %r994, %r778;
	ld.global.u32 	%r779, [%rd7+276];
	xor.b32  	%r993, %r993, %r779;
$L__BB0_71:
	and.b32  	%r781, %r680, 16384;
	setp.eq.s32 	%p39, %r781, 0;
	@%p39 bra 	$L__BB0_73;
	ld.global.u32 	%r782, [%rd7+280];
	xor.b32  	%r997, %r997, %r782;
	ld.global.u32 	%r783, [%rd7+284];
	xor.b32  	%r996, %r996, %r783;
	ld.global.u32 	%r784, [%rd7+288];
	xor.b32  	%r995, %r995, %r784;
	ld.global.u32 	%r785, [%rd7+292];
	xor.b32  	%r994, %r994, %r785;
	ld.global.u32 	%r786, [%rd7+296];
	xor.b32  	%r993, %r993, %r786;
$L__BB0_73:
	and.b32  	%r788, %r680, 32768;
	setp.eq.s32 	%p40, %r788, 0;
	@%p40 bra 	$L__BB0_75;
	ld.global.u32 	%r789, [%rd7+300];
	xor.b32  	%r997, %r997, %r789;
	ld.global.u32 	%r790, [%rd7+304];
	xor.b32  	%r996, %r996, %r790;
	ld.global.u32 	%r791, [%rd7+308];
	xor.b32  	%r995, %r995, %r791;
	ld.global.u32 	%r792, [%rd7+312];
	xor.b32  	%r994, %r994, %r792;
	ld.global.u32 	%r793, [%rd7+316];
	xor.b32  	%r993, %r993, %r793;
$L__BB0_75:
	add.s32 	%r1084, %r1084, 16;
	setp.ne.s32 	%p41, %r1084, 32;
	@%p41 bra 	$L__BB0_43;
	mad.lo.s32 	%r794, %r1078, -31, %r197;
	add.s32 	%r1078, %r794, 1;
	setp.ne.s32 	%p42, %r1078, 5;
	@%p42 bra 	$L__BB0_42;
	st.local.u32 	[%rd1+4], %r997;
	st.local.v2.u32 	[%rd1+8], {%r996, %r995};
	st.local.v2.u32 	[%rd1+16], {%r994, %r993};
	setp.ne.s64 	%p43, %rd4, 3;
	@%p43 bra 	$L__BB0_115;
	mov.b32 	%r993, 0;
	mov.u32 	%r994, %r993;
	mov.u32 	%r995, %r993;
	mov.u32 	%r996, %r993;
	mov.u32 	%r997, %r993;
	mov.u32 	%r1170, %r993;
$L__BB0_79:
	mul.wide.u32 	%rd21, %r1170, 4;
	add.s64 	%rd22, %rd1, %rd21;
	ld.local.u32 	%r372, [%rd22+4];
	shl.b32 	%r373, %r1170, 5;
	mov.b32 	%r1176, 0;
$L__BB0_80:
	.pragma "nounroll";
	shr.u32 	%r797, %r372, %r1176;
	and.b32  	%r798, %r797, 1;
	setp.eq.b32 	%p44, %r798, 1;
	not.pred 	%p45, %p44;
	add.s32 	%r799, %r373, %r1176;
	mul.lo.s32 	%r800, %r799, 5;
	mul.wide.u32 	%rd23, %r800, 4;
	add.s64 	%rd8, %rd5, %rd23;
	@%p45 bra 	$L__BB0_82;
	ld.global.u32 	%r801, [%rd8];
	xor.b32  	%r997, %r997, %r801;
	ld.global.u32 	%r802, [%rd8+4];
	xor.b32  	%r996, %r996, %r802;
	ld.global.u32 	%r803, [%rd8+8];
	xor.b32  	%r995, %r995, %r803;
	ld.global.u32 	%r804, [%rd8+12];
	xor.b32  	%r994, %r994, %r804;
	ld.global.u32 	%r805, [%rd8+16];
	xor.b32  	%r993, %r993, %r805;
$L__BB0_82:
	and.b32  	%r807, %r797, 2;
	setp.eq.s32 	%p46, %r807, 0;
	@%p46 bra 	$L__BB0_84;
	ld.global.u32 	%r808, [%rd8+20];
	xor.b32  	%r997, %r997, %r808;
	ld.global.u32 	%r809, [%rd8+24];
	xor.b32  	%r996, %r996, %r809;
	ld.global.u32 	%r810, [%rd8+28];
	xor.b32  	%r995, %r995, %r810;
	ld.global.u32 	%r811, [%rd8+32];
	xor.b32  	%r994, %r994, %r811;
	ld.global.u32 	%r812, [%rd8+36];
	xor.b32  	%r993, %r993, %r812;
$L__BB0_84:
	and.b32  	%r814, %r797, 4;
	setp.eq.s32 	%p47, %r814, 0;
	@%p47 bra 	$L__BB0_86;
	ld.global.u32 	%r815, [%rd8+40];
	xor.b32  	%r997, %r997, %r815;
	ld.global.u32 	%r816, [%rd8+44];
	xor.b32  	%r996, %r996, %r816;
	ld.global.u32 	%r817, [%rd8+48];
	xor.b32  	%r995, %r995, %r817;
	ld.global.u32 	%r818, [%rd8+52];
	xor.b32  	%r994, %r994, %r818;
	ld.global.u32 	%r819, [%rd8+56];
	xor.b32  	%r993, %r993, %r819;
$L__BB0_86:
	and.b32  	%r821, %r797, 8;
	setp.eq.s32 	%p48, %r821, 0;
	@%p48 bra 	$L__BB0_88;
	ld.global.u32 	%r822, [%rd8+60];
	xor.b32  	%r997, %r997, %r822;
	ld.global.u32 	%r823, [%rd8+64];
	xor.b32  	%r996, %r996, %r823;
	ld.global.u32 	%r824, [%rd8+68];
	xor.b32  	%r995, %r995, %r824;
	ld.global.u32 	%r825, [%rd8+72];
	xor.b32  	%r994, %r994, %r825;
	ld.global.u32 	%r826, [%rd8+76];
	xor.b32  	%r993, %r993, %r826;
$L__BB0_88:
	and.b32  	%r828, %r797, 16;
	setp.eq.s32 	%p49, %r828, 0;
	@%p49 bra 	$L__BB0_90;
	ld.global.u32 	%r829, [%rd8+80];
	xor.b32  	%r997, %r997, %r829;
	ld.global.u32 	%r830, [%rd8+84];
	xor.b32  	%r996, %r996, %r830;
	ld.global.u32 	%r831, [%rd8+88];
	xor.b32  	%r995, %r995, %r831;
	ld.global.u32 	%r832, [%rd8+92];
	xor.b32  	%r994, %r994, %r832;
	ld.global.u32 	%r833, [%rd8+96];
	xor.b32  	%r993, %r993, %r833;
$L__BB0_90:
	and.b32  	%r835, %r797, 32;
	setp.eq.s32 	%p50, %r835, 0;
	@%p50 bra 	$L__BB0_92;
	ld.global.u32 	%r836, [%rd8+100];
	xor.b32  	%r997, %r997, %r836;
	ld.global.u32 	%r837, [%rd8+104];
	xor.b32  	%r996, %r996, %r837;
	ld.global.u32 	%r838, [%rd8+108];
	xor.b32  	%r995, %r995, %r838;
	ld.global.u32 	%r839, [%rd8+112];
	xor.b32  	%r994, %r994, %r839;
	ld.global.u32 	%r840, [%rd8+116];
	xor.b32  	%r993, %r993, %r840;
$L__BB0_92:
	and.b32  	%r842, %r797, 64;
	setp.eq.s32 	%p51, %r842, 0;
	@%p51 bra 	$L__BB0_94;
	ld.global.u32 	%r843, [%rd8+120];
	xor.b32  	%r997, %r997, %r843;
	ld.global.u32 	%r844, [%rd8+124];
	xor.b32  	%r996, %r996, %r844;
	ld.global.u32 	%r845, [%rd8+128];
	xor.b32  	%r995, %r995, %r845;
	ld.global.u32 	%r846, [%rd8+132];
	xor.b32  	%r994, %r994, %r846;
	ld.global.u32 	%r847, [%rd8+136];
	xor.b32  	%r993, %r993, %r847;
$L__BB0_94:
	and.b32  	%r849, %r797, 128;
	setp.eq.s32 	%p52, %r849, 0;
	@%p52 bra 	$L__BB0_96;
	ld.global.u32 	%r850, [%rd8+140];
	xor.b32  	%r997, %r997, %r850;
	ld.global.u32 	%r851, [%rd8+144];
	xor.b32  	%r996, %r996, %r851;
	ld.global.u32 	%r852, [%rd8+148];
	xor.b32  	%r995, %r995, %r852;
	ld.global.u32 	%r853, [%rd8+152];
	xor.b32  	%r994, %r994, %r853;
	ld.global.u32 	%r854, [%rd8+156];
	xor.b32  	%r993, %r993, %r854;
$L__BB0_96:
	and.b32  	%r856, %r797, 256;
	setp.eq.s32 	%p53, %r856, 0;
	@%p53 bra 	$L__BB0_98;
	ld.global.u32 	%r857, [%rd8+160];
	xor.b32  	%r997, %r997, %r857;
	ld.global.u32 	%r858, [%rd8+164];
	xor.b32  	%r996, %r996, %r858;
	ld.global.u32 	%r859, [%rd8+168];
	xor.b32  	%r995, %r995, %r859;
	ld.global.u32 	%r860, [%rd8+172];
	xor.b32  	%r994, %r994, %r860;
	ld.global.u32 	%r861, [%rd8+176];
	xor.b32  	%r993, %r993, %r861;
$L__BB0_98:
	and.b32  	%r863, %r797, 512;
	setp.eq.s32 	%p54, %r863, 0;
	@%p54 bra 	$L__BB0_100;
	ld.global.u32 	%r864, [%rd8+180];
	xor.b32  	%r997, %r997, %r864;
	ld.global.u32 	%r865, [%rd8+184];
	xor.b32  	%r996, %r996, %r865;
	ld.global.u32 	%r866, [%rd8+188];
	xor.b32  	%r995, %r995, %r866;
	ld.global.u32 	%r867, [%rd8+192];
	xor.b32  	%r994, %r994, %r867;
	ld.global.u32 	%r868, [%rd8+196];
	xor.b32  	%r993, %r993, %r868;
$L__BB0_100:
	and.b32  	%r870, %r797, 1024;
	setp.eq.s32 	%p55, %r870, 0;
	@%p55 bra 	$L__BB0_102;
	ld.global.u32 	%r871, [%rd8+200];
	xor.b32  	%r997, %r997, %r871;
	ld.global.u32 	%r872, [%rd8+204];
	xor.b32  	%r996, %r996, %r872;
	ld.global.u32 	%r873, [%rd8+208];
	xor.b32  	%r995, %r995, %r873;
	ld.global.u32 	%r874, [%rd8+212];
	xor.b32  	%r994, %r994, %r874;
	ld.global.u32 	%r875, [%rd8+216];
	xor.b32  	%r993, %r993, %r875;
$L__BB0_102:
	and.b32  	%r877, %r797, 2048;
	setp.eq.s32 	%p56, %r877, 0;
	@%p56 bra 	$L__BB0_104;
	ld.global.u32 	%r878, [%rd8+220];
	xor.b32  	%r997, %r997, %r878;
	ld.global.u32 	%r879, [%rd8+224];
	xor.b32  	%r996, %r996, %r879;
	ld.global.u32 	%r880, [%rd8+228];
	xor.b32  	%r995, %r995, %r880;
	ld.global.u32 	%r881, [%rd8+232];
	xor.b32  	%r994, %r994, %r881;
	ld.global.u32 	%r882, [%rd8+236];
	xor.b32  	%r993, %r993, %r882;
$L__BB0_104:
	and.b32  	%r884, %r797, 4096;
	setp.eq.s32 	%p57, %r884, 0;
	@%p57 bra 	$L__BB0_106;
	ld.global.u32 	%r885, [%rd8+240];
	xor.b32  	%r997, %r997, %r885;
	ld.global.u32 	%r886, [%rd8+244];
	xor.b32  	%r996, %r996, %r886;
	ld.global.u32 	%r887, [%rd8+248];
	xor.b32  	%r995, %r995, %r887;
	ld.global.u32 	%r888, [%rd8+252];
	xor.b32  	%r994, %r994, %r888;
	ld.global.u32 	%r889, [%rd8+256];
	xor.b32  	%r993, %r993, %r889;
$L__BB0_106:
	and.b32  	%r891, %r797, 8192;
	setp.eq.s32 	%p58, %r891, 0;
	@%p58 bra 	$L__BB0_108;
	ld.global.u32 	%r892, [%rd8+260];
	xor.b32  	%r997, %r997, %r892;
	ld.global.u32 	%r893, [%rd8+264];
	xor.b32  	%r996, %r996, %r893;
	ld.global.u32 	%r894, [%rd8+268];
	xor.b32  	%r995, %r995, %r894;
	ld.global.u32 	%r895, [%rd8+272];
	xor.b32  	%r994, %r994, %r895;
	ld.global.u32 	%r896, [%rd8+276];
	xor.b32  	%r993, %r993, %r896;
$L__BB0_108:
	and.b32  	%r898, %r797, 16384;
	setp.eq.s32 	%p59, %r898, 0;
	@%p59 bra 	$L__BB0_110;
	ld.global.u32 	%r899, [%rd8+280];
	xor.b32  	%r997, %r997, %r899;
	ld.global.u32 	%r900, [%rd8+284];
	xor.b32  	%r996, %r996, %r900;
	ld.global.u32 	%r901, [%rd8+288];
	xor.b32  	%r995, %r995, %r901;
	ld.global.u32 	%r902, [%rd8+292];
	xor.b32  	%r994, %r994, %r902;
	ld.global.u32 	%r903, [%rd8+296];
	xor.b32  	%r993, %r993, %r903;
$L__BB0_110:
	and.b32  	%r905, %r797, 32768;
	setp.eq.s32 	%p60, %r905, 0;
	@%p60 bra 	$L__BB0_112;
	ld.global.u32 	%r906, [%rd8+300];
	xor.b32  	%r997, %r997, %r906;
	ld.global.u32 	%r907, [%rd8+304];
	xor.b32  	%r996, %r996, %r907;
	ld.global.u32 	%r908, [%rd8+308];
	xor.b32  	%r995, %r995, %r908;
	ld.global.u32 	%r909, [%rd8+312];
	xor.b32  	%r994, %r994, %r909;
	ld.global.u32 	%r910, [%rd8+316];
	xor.b32  	%r993, %r993, %r910;
$L__BB0_112:
	add.s32 	%r1176, %r1176, 16;
	setp.ne.s32 	%p61, %r1176, 32;
	@%p61 bra 	$L__BB0_80;
	mad.lo.s32 	%r911, %r1170, -31, %r373;
	add.s32 	%r1170, %r911, 1;
	setp.ne.s32 	%p62, %r1170, 5;
	@%p62 bra 	$L__BB0_79;
	st.local.u32 	[%rd1+4], %r997;
	st.local.v2.u32 	[%rd1+8], {%r996, %r995};
	st.local.v2.u32 	[%rd1+16], {%r994, %r993};
$L__BB0_115:
	shr.u64 	%rd26, %rd3, 2;
	add.s32 	%r980, %r980, 1;
	setp.gt.u64 	%p63, %rd3, 3;
	@%p63 bra 	$L__BB0_3;
$L__BB0_116:
	shr.u32 	%r912, %r997, 2;
	xor.b32  	%r913, %r912, %r997;
	shl.b32 	%r914, %r993, 4;
	shl.b32 	%r915, %r913, 1;
	xor.b32  	%r916, %r915, %r914;
	xor.b32  	%r917, %r916, %r913;
	xor.b32  	%r918, %r917, %r993;
	add.s32 	%r919, %r2, %r918;
	add.s32 	%r920, %r919, 362437;
	cvt.rn.f32.u32 	%f1, %r920;
	fma.rn.f32 	%f2, %f1, 0f2F800000, 0f2F000000;
	cvta.to.global.u64 	%rd24, %rd10;
	mad.lo.s64 	%rd25, %rd2, 28, %rd24;
	st.global.f32 	[%rd25], %f2;
	shr.u32 	%r921, %r996, 2;
	xor.b32  	%r922, %r921, %r996;
	shl.b32 	%r923, %r918, 4;
	shl.b32 	%r924, %r922, 1;
	xor.b32  	%r925, %r924, %r923;
	xor.b32  	%r926, %r925, %r922;
	xor.b32  	%r927, %r926, %r918;
	add.s32 	%r928, %r2, %r927;
	add.s32 	%r929, %r928, 724874;
	cvt.rn.f32.u32 	%f3, %r929;
	fma.rn.f32 	%f4, %f3, 0f2F800000, 0f2F000000;
	st.global.f32 	[%rd25+8], %f4;
	shr.u32 	%r930, %r995, 2;
	xor.b32  	%r931, %r930, %r995;
	shl.b32 	%r932, %r927, 4;
	shl.b32 	%r933, %r931, 1;
	xor.b32  	%r934, %r933, %r932;
	xor.b32  	%r935, %r934, %r931;
	xor.b32  	%r936, %r935, %r927;
	add.s32 	%r937, %r2, %r936;
	add.s32 	%r938, %r937, 1087311;
	cvt.rn.f32.u32 	%f5, %r938;
	fma.rn.f32 	%f6, %f5, 0f2F800000, 0f2F000000;
	st.global.f32 	[%rd25+4], %f6;
	shr.u32 	%r939, %r994, 2;
	xor.b32  	%r940, %r939, %r994;
	shl.b32 	%r941, %r936, 4;
	shl.b32 	%r942, %r940, 1;
	xor.b32  	%r943, %r942, %r941;
	xor.b32  	%r944, %r943, %r940;
	xor.b32  	%r945, %r944, %r936;
	add.s32 	%r946, %r2, %r945;
	add.s32 	%r947, %r946, 1449748;
	cvt.rn.f32.u32 	%f7, %r947;
	fma.rn.f32 	%f8, %f7, 0f2F800000, 0f2F000000;
	fma.rn.f32 	%f9, %f8, 0f44FA0000, 0fC47A0000;
	st.global.f32 	[%rd25+16], %f9;
	shr.u32 	%r948, %r993, 2;
	xor.b32  	%r949, %r948, %r993;
	shl.b32 	%r950, %r945, 4;
	shl.b32 	%r951, %r949, 1;
	xor.b32  	%r952, %r951, %r950;
	xor.b32  	%r953, %r952, %r949;
	xor.b32  	%r954, %r953, %r945;
	add.s32 	%r955, %r2, %r954;
	add.s32 	%r956, %r955, 1812185;
	cvt.rn.f32.u32 	%f10, %r956;
	fma.rn.f32 	%f11, %f10, 0f2F800000, 0f2F000000;
	fma.rn.f32 	%f12, %f11, 0f44FA0000, 0fC47A0000;
	st.global.f32 	[%rd25+20], %f12;
	shr.u32 	%r957, %r918, 2;
	xor.b32  	%r958, %r957, %r918;
	shl.b32 	%r959, %r954, 4;
	shl.b32 	%r960, %r958, 1;
	xor.b32  	%r961, %r960, %r959;
	xor.b32  	%r962, %r961, %r958;
	xor.b32  	%r963, %r962, %r954;
	add.s32 	%r964, %r2, %r963;
	add.s32 	%r965, %r964, 2174622;
	cvt.rn.f32.u32 	%f13, %r965;
	fma.rn.f32 	%f14, %f13, 0f2F800000, 0f2F000000;
	fma.rn.f32 	%f15, %f14, 0f44FA0000, 0fC47A0000;
	st.global.f32 	[%rd25+24], %f15;
	shr.u32 	%r966, %r927, 2;
	xor.b32  	%r967, %r966, %r927;
	shl.b32 	%r968, %r963, 4;
	shl.b32 	%r969, %r967, 1;
	xor.b32  	%r970, %r969, %r968;
	xor.b32  	%r971, %r970, %r967;
	xor.b32  	%r972, %r971, %r963;
	add.s32 	%r973, %r2, %r972;
	add.s32 	%r974, %r973, 2537059;
	cvt.rn.f32.u32 	%f16, %r974;
	fma.rn.f32 	%f17, %f16, 0f2F800000, 0f2F000000;
	fma.rn.f32 	%f18, %f17, 0f43480000, 0f42200000;
	st.global.f32 	[%rd25+12], %f18;
$L__BB0_117:
	ret;

}
	// .globl	_Z6kernelP6SpherePh
.visible .entry _Z6kernelP6SpherePh(
	.param .u64 .ptr .align 1 _Z6kernelP6SpherePh_param_0,
	.param .u64 .ptr .align 1 _Z6kernelP6SpherePh_param_1
)
{
	.reg .pred 	%p<10>;
	.reg .b16 	%rs<2>;
	.reg .b32 	%r<21>;
	.reg .b32 	%f<159>;
	.reg .b64 	%rd<11>;

	ld.param.u64 	%rd5, [_Z6kernelP6SpherePh_param_0];
	ld.param.u64 	%rd4, [_Z6kernelP6SpherePh_param_1];
	cvta.to.global.u64 	%rd6, %rd5;
	mov.u32 	%r6, %ctaid.x;
	mov.u32 	%r7, %ntid.x;
	mov.u32 	%r8, %tid.x;
	mad.lo.s32 	%r1, %r6, %r7, %r8;
	mov.u32 	%r9, %ctaid.y;
	mov.u32 	%r10, %ntid.y;
	mov.u32 	%r11, %tid.y;
	mad.lo.s32 	%r2, %r9, %r10, %r11;
	add.s32 	%r12, %r1, -1024;
	cvt.rn.f32.s32 	%f1, %r12;
	add.s32 	%r13, %r2, -1024;
	cvt.rn.f32.s32 	%f2, %r13;
	add.s64 	%rd10, %rd6, 56;
	mov.f32 	%f139, 0f00000000;
	mov.f32 	%f140, 0fD09502F9;
	mov.b32 	%r20, 0;
	mov.f32 	%f138, %f139;
	mov.f32 	%f137, %f139;
$L__BB1_1:
	ld.global.f32 	%f68, [%rd10+-40];
	sub.f32 	%f69, %f1, %f68;
	ld.global.f32 	%f70, [%rd10+-36];
	sub.f32 	%f71, %f2, %f70;
	mul.f32 	%f8, %f69, %f69;
	mul.f32 	%f9, %f71, %f71;
	add.f32 	%f72, %f8, %f9;
	ld.global.f32 	%f73, [%rd10+-44];
	mul.f32 	%f10, %f73, %f73;
	setp.geu.f32 	%p1, %f72, %f10;
	mov.f32 	%f136, 0fD09502F9;
	@%p1 bra 	$L__BB1_3;
	sub.f32 	%f74, %f10, %f8;
	sub.f32 	%f75, %f74, %f9;
	sqrt.rn.f32 	%f76, %f75;
	sqrt.rn.f32 	%f77, %f10;
	div.rn.f32 	%f135, %f76, %f77;
	ld.global.f32 	%f78, [%rd10+-32];
	add.f32 	%f136, %f76, %f78;
$L__BB1_3:
	setp.leu.f32 	%p2, %f136, %f140;
	@%p2 bra 	$L__BB1_5;
	ld.global.f32 	%f79, [%rd10+-56];
	mul.f32 	%f137, %f135, %f79;
	ld.global.f32 	%f80, [%rd10+-48];
	mul.f32 	%f138, %f135, %f80;
	ld.global.f32 	%f81, [%rd10+-52];
	mul.f32 	%f139, %f135, %f81;
	mov.f32 	%f140, %f136;
$L__BB1_5:
	ld.global.f32 	%f83, [%rd10+-12];
	sub.f32 	%f84, %f1, %f83;
	ld.global.f32 	%f85, [%rd10+-8];
	sub.f32 	%f86, %f2, %f85;
	mul.f32 	%f22, %f84, %f84;
	mul.f32 	%f23, %f86, %f86;
	add.f32 	%f87, %f22, %f23;
	ld.global.f32 	%f88, [%rd10+-16];
	mul.f32 	%f24, %f88, %f88;
	setp.geu.f32 	%p3, %f87, %f24;
	mov.f32 	%f142, 0fD09502F9;
	@%p3 bra 	$L__BB1_7;
	sub.f32 	%f89, %f24, %f22;
	sub.f32 	%f90, %f89, %f23;
	sqrt.rn.f32 	%f91, %f90;
	sqrt.rn.f32 	%f92, %f24;
	div.rn.f32 	%f135, %f91, %f92;
	ld.global.f32 	%f93, [%rd10+-4];
	add.f32 	%f142, %f91, %f93;
$L__BB1_7:
	setp.leu.f32 	%p4, %f142, %f140;
	@%p4 bra 	$L__BB1_9;
	ld.global.f32 	%f94, [%rd10+-28];
	mul.f32 	%f137, %f135, %f94;
	ld.global.f32 	%f95, [%rd10+-20];
	mul.f32 	%f138, %f135, %f95;
	ld.global.f32 	%f96, [%rd10+-24];
	mul.f32 	%f139, %f135, %f96;
	mov.f32 	%f140, %f142;
$L__BB1_9:
	ld.global.f32 	%f98, [%rd10+16];
	sub.f32 	%f99, %f1, %f98;
	ld.global.f32 	%f100, [%rd10+20];
	sub.f32 	%f101, %f2, %f100;
	mul.f32 	%f36, %f99, %f99;
	mul.f32 	%f37, %f101, %f101;
	add.f32 	%f102, %f36, %f37;
	ld.global.f32 	%f103, [%rd10+12];
	mul.f32 	%f38, %f103, %f103;
	setp.geu.f32 	%p5, %f102, %f38;
	mov.f32 	%f148, 0fD09502F9;
	@%p5 bra 	$L__BB1_11;
	sub.f32 	%f104, %f38, %f36;
	sub.f32 	%f105, %f104, %f37;
	sqrt.rn.f32 	%f106, %f105;
	sqrt.rn.f32 	%f107, %f38;
	div.rn.f32 	%f135, %f106, %f107;
	ld.global.f32 	%f108, [%rd10+24];
	add.f32 	%f148, %f106, %f108;
$L__BB1_11:
	setp.leu.f32 	%p6, %f148, %f140;
	@%p6 bra 	$L__BB1_13;
	ld.global.f32 	%f109, [%rd10];
	mul.f32 	%f137, %f135, %f109;
	ld.global.f32 	%f110, [%rd10+8];
	mul.f32 	%f138, %f135, %f110;
	ld.global.f32 	%f111, [%rd10+4];
	mul.f32 	%f139, %f135, %f111;
	mov.f32 	%f140, %f148;
$L__BB1_13:
	ld.global.f32 	%f113, [%rd10+44];
	sub.f32 	%f114, %f1, %f113;
	ld.global.f32 	%f115, [%rd10+48];
	sub.f32 	%f116, %f2, %f115;
	mul.f32 	%f50, %f114, %f114;
	mul.f32 	%f51, %f116, %f116;
	add.f32 	%f117, %f50, %f51;
	ld.global.f32 	%f118, [%rd10+40];
	mul.f32 	%f52, %f118, %f118;
	setp.geu.f32 	%p7, %f117, %f52;
	mov.f32 	%f154, 0fD09502F9;
	@%p7 bra 	$L__BB1_15;
	sub.f32 	%f119, %f52, %f50;
	sub.f32 	%f120, %f119, %f51;
	sqrt.rn.f32 	%f121, %f120;
	sqrt.rn.f32 	%f122, %f52;
	div.rn.f32 	%f135, %f121, %f122;
	ld.global.f32 	%f123, [%rd10+52];
	add.f32 	%f154, %f121, %f123;
$L__BB1_15:
	setp.leu.f32 	%p8, %f154, %f140;
	@%p8 bra 	$L__BB1_17;
	ld.global.f32 	%f124, [%rd10+28];
	mul.f32 	%f137, %f135, %f124;
	ld.global.f32 	%f125, [%rd10+36];
	mul.f32 	%f138, %f135, %f125;
	ld.global.f32 	%f126, [%rd10+32];
	mul.f32 	%f139, %f135, %f126;
	mov.f32 	%f140, %f154;
$L__BB1_17:
	add.s32 	%r20, %r20, 4;
	add.s64 	%rd10, %rd10, 112;
	setp.ne.s32 	%p9, %r20, 20;
	@%p9 bra 	$L__BB1_1;
	cvta.to.global.u64 	%rd7, %rd4;
	mul.f32 	%f127, %f137, 0f437F0000;
	cvt.rzi.s32.f32 	%r14, %f127;
	shl.b32 	%r15, %r2, 13;
	shl.b32 	%r16, %r1, 2;
	add.s32 	%r17, %r15, %r16;
	cvt.s64.s32 	%rd8, %r17;
	add.s64 	%rd9, %rd7, %rd8;
	st.global.u8 	[%rd9], %r14;
	mul.f32 	%f128, %f138, 0f437F0000;
	cvt.rzi.s32.f32 	%r18, %f128;
	st.global.u8 	[%rd9+1], %r18;
	mul.f32 	%f129, %f139, 0f437F0000;
	cvt.rzi.s32.f32 	%r19, %f129;
	st.global.u8 	[%rd9+2], %r19;
	mov.b16 	%rs1, 255;
	st.global.u8 	[%rd9+3], %rs1;
	ret;

}


// ===== COMPILED SASS (sm_100) =====

	.target	sm_100

	.elftype	@"ET_EXEC"


//--------------------- .note.nv.tkinfo           --------------------------
	.section	.note.nv.tkinfo,"",@"SHT_NOTE"
	.sectionflags	@"SHF_NOTE_NV_TKINFO"
	.tkinfo
        /*0018*/ 	.word	0x00000002
        /*0030*/ 	.string	""
        /*0030*/ 	.string	"ptxas"
        /*0030*/ 	.string	"Cuda compilation tools, release 13.0, V13.0.88"
        /*0030*/ 	.string	"Build cuda_13.0.r13.0/compiler.36424714_0"
        /*0030*/ 	.string	"-arch sm_100 -m 64 "



//--------------------- .note.nv.cuinfo           --------------------------
	.section	.note.nv.cuinfo,"",@"SHT_NOTE"
	.sectionflags	@"SHF_NOTE_NV_CUINFO"
        /*0018*/ 	.short	0x0002
        /*001a*/ 	.short	0x0064
        /*001c*/ 	.short	0x0082
	.zero		2


//--------------------- .nv.info                  --------------------------
	.section	.nv.info,"",@"SHT_CUDA_INFO"
	.align	4


	//----- nvinfo : EIATTR_REGCOUNT
	.align		4
        /*0000*/ 	.byte	0x04, 0x2f
        /*0002*/ 	.short	(.L_10 - .L_9)
	.align		4
.L_9:
        /*0004*/ 	.word	index@(_Z17initializeSpheresP6Sphere)
        /*0008*/ 	.word	0x0000001f


	//----- nvinfo : EIATTR_FRAME_SIZE
	.align		4
.L_10:
        /*000c*/ 	.byte	0x04, 0x11
        /*000e*/ 	.short	(.L_12 - .L_11)
	.align		4
.L_11:
        /*0010*/ 	.word	index@(_Z17initializeSpheresP6Sphere)
        /*0014*/ 	.word	0x00000030


	//----- nvinfo : EIATTR_REGCOUNT
	.align		4
.L_12:
        /*0018*/ 	.byte	0x04, 0x2f
        /*001a*/ 	.short	(.L_14 - .L_13)
	.align		4
.L_13:
        /*001c*/ 	.word	index@(_Z6kernelP6SpherePh)
        /*0020*/ 	.word	0x00000018


	//----- nvinfo : EIATTR_FRAME_SIZE
	.align		4
.L_14:
        /*0024*/ 	.byte	0x04, 0x11
        /*0026*/ 	.short	(.L_16 - .L_15)
	.align		4
.L_15:
        /*0028*/ 	.word	index@($__internal_1_$__cuda_sm3x_div_rn_noftz_f32_slowpath)
        /*002c*/ 	.word	0x00000000


	//----- nvinfo : EIATTR_FRAME_SIZE
	.align		4
.L_16:
        /*0030*/ 	.byte	0x04, 0x11
        /*0032*/ 	.short	(.L_18 - .L_17)
	.align		4
.L_17:
        /*0034*/ 	.word	index@($__internal_0_$__cuda_sm20_sqrt_rn_f32_slowpath)
        /*0038*/ 	.word	0x00000000


	//----- nvinfo : EIATTR_FRAME_SIZE
	.align		4
.L_18:
        /*003c*/ 	.byte	0x04, 0x11
        /*003e*/ 	.short	(.L_20 - .L_19)
	.align		4
.L_19:
        /*0040*/ 	.word	index@(_Z6kernelP6SpherePh)
        /*0044*/ 	.word	0x00000000


	//----- nvinfo : EIATTR_MIN_STACK_SIZE
	.align		4
.L_20:
        /*0048*/ 	.byte	0x04, 0x12
        /*004a*/ 	.short	(.L_22 - .L_21)
	.align		4
.L_21:
        /*004c*/ 	.word	index@(_Z6kernelP6SpherePh)
        /*0050*/ 	.word	0x00000000


	//----- nvinfo : EIATTR_MIN_STACK_SIZE
	.align		4
.L_22:
        /*0054*/ 	.byte	0x04, 0x12
        /*0056*/ 	.short	(.L_24 - .L_23)
	.align		4
.L_23:
        /*0058*/ 	.word	index@(_Z17initializeSpheresP6Sphere)
        /*005c*/ 	.word	0x00000030
.L_24:


//--------------------- .nv.compat                --------------------------
	.section	.nv.compat,"",@"SHT_CUDA_COMPAT_INFO"
	.align	4
        /*0000*/ 	.byte	0x02, 0x09, 0x00, 0x00, 0x02, 0x02, 0x01, 0x00, 0x02, 0x05, 0x05, 0x00, 0x03, 0x07, 0x01, 0x01
        /*0010*/ 	.byte	0x02, 0x03, 0x00, 0x00, 0x02, 0x06, 0x01, 0x00, 0x04, 0x0b, 0x08, 0x00, 0x01, 0x00, 0x00, 0x00
        /*0020*/ 	.byte	0x00, 0x00, 0x00, 0x00


//--------------------- .nv.info._Z6kernelP6SpherePh --------------------------
	.section	.nv.info._Z6kernelP6SpherePh,"",@"SHT_CUDA_INFO"
	.sectionflags	@""
	.align	4


	//----- nvinfo : EIATTR_CUDA_API_VERSION
	.align		4
        /*0000*/ 	.byte	0x04, 0x37
        /*0002*/ 	.short	(.L_26 - .L_25)
.L_25:
        /*0004*/ 	.word	0x00000082


	//----- nvinfo : EIATTR_KPARAM_INFO
	.align		4
.L_26:
        /*0008*/ 	.byte	0x04, 0x17
        /*000a*/ 	.short	(.L_28 - .L_27)
.L_27:
        /*000c*/ 	.word	0x00000000
        /*0010*/ 	.short	0x0001
        /*0012*/ 	.short	0x0008
        /*0014*/ 	.byte	0x00, 0xf5, 0x21, 0x00


	//----- nvinfo : EIATTR_KPARAM_INFO
	.align		4
.L_28:
        /*0018*/ 	.byte	0x04, 0x17
        /*001a*/ 	.short	(.L_30 - .L_29)
.L_29:
        /*001c*/ 	.word	0x00000000
        /*0020*/ 	.short	0x0000
        /*0022*/ 	.short	0x0000
        /*0024*/ 	.byte	0x00, 0xf5, 0x21, 0x00


	//----- nvinfo : EIATTR_SPARSE_MMA_MASK
	.align		4
.L_30:
        /*0028*/ 	.byte	0x03, 0x50
        /*002a*/ 	.short	0x0000


	//----- nvinfo : EIATTR_MAXREG_COUNT
	.align		4
        /*002c*/ 	.byte	0x03, 0x1b
        /*002e*/ 	.short	0x00ff


	//----- nvinfo : EIATTR_MERCURY_ISA_VERSION
	.align		4
        /*0030*/ 	.byte	0x03, 0x5f
        /*0032*/ 	.short	0x0101


	//----- nvinfo : EIATTR_VRC_CTA_INIT_COUNT
	.align		4
        /*0034*/ 	.byte	0x02, 0x4a
	.zero		1
	.zero		1


	//----- nvinfo : EIATTR_EXIT_INSTR_OFFSETS
	.align		4
        /*0038*/ 	.byte	0x04, 0x1c
        /*003a*/ 	.short	(.L_32 - .L_31)


	//   ....[0]....
.L_31:
        /*003c*/ 	.word	0x000013f0


	//----- nvinfo : EIATTR_CRS_STACK_SIZE
	.align		4
.L_32:
        /*0040*/ 	.byte	0x04, 0x1e
        /*0042*/ 	.short	(.L_34 - .L_33)
.L_33:
        /*0044*/ 	.word	0x00000000


	//----- nvinfo : EIATTR_CBANK_PARAM_SIZE
	.align		4
.L_34:
        /*0048*/ 	.byte	0x03, 0x19
        /*004a*/ 	.short	0x0010


	//----- nvinfo : EIATTR_PARAM_CBANK
	.align		4
        /*004c*/ 	.byte	0x04, 0x0a
        /*004e*/ 	.short	(.L_36 - .L_35)
	.align		4
.L_35:
        /*0050*/ 	.word	index@(.nv.constant0._Z6kernelP6SpherePh)
        /*0054*/ 	.short	0x0380
        /*0056*/ 	.short	0x0010


	//----- nvinfo : EIATTR_SW_WAR
	.align		4
.L_36:
        /*0058*/ 	.byte	0x04, 0x36
        /*005a*/ 	.short	(.L_38 - .L_37)
.L_37:
        /*005c*/ 	.word	0x00000008
.L_38:


//--------------------- .nv.info._Z17initializeSpheresP6Sphere --------------------------
	.section	.nv.info._Z17initializeSpheresP6Sphere,"",@"SHT_CUDA_INFO"
	.sectionflags	@""
	.align	4


	//----- nvinfo : EIATTR_CUDA_API_VERSION
	.align		4
        /*0000*/ 	.byte	0x04, 0x37
        /*0002*/ 	.short	(.L_40 - .L_39)
.L_39:
        /*0004*/ 	.word	0x00000082


	//----- nvinfo : EIATTR_KPARAM_INFO
	.align		4
.L_40:
        /*0008*/ 	.byte	0x04, 0x17
        /*000a*/ 	.short	(.L_42 - .L_41)
.L_41:
        /*000c*/ 	.word	0x00000000
        /*0010*/ 	.short	0x0000
        /*0012*/ 	.short	0x0000
        /*0014*/ 	.byte	0x00, 0xf5, 0x21, 0x00


	//----- nvinfo : EIATTR_SPARSE_MMA_MASK
	.align		4
.L_42:
        /*0018*/ 	.byte	0x03, 0x50
        /*001a*/ 	.short	0x0000


	//----- nvinfo : EIATTR_MAXREG_COUNT
	.align		4
        /*001c*/ 	.byte	0x03, 0x1b
        /*001e*/ 	.short	0x00ff


	//----- nvinfo : EIATTR_MERCURY_ISA_VERSION
	.align		4
        /*0020*/ 	.byte	0x03, 0x5f
        /*0022*/ 	.short	0x0101


	//----- nvinfo : EIATTR_VRC_CTA_INIT_COUNT
	.align		4
        /*0024*/ 	.byte	0x02, 0x4a
	.zero		1
	.zero		1


	//----- nvinfo : EIATTR_EXIT_INSTR_OFFSETS
	.align		4
        /*0028*/ 	.byte	0x04, 0x1c
        /*002a*/ 	.short	(.L_44 - .L_43)


	//   ....[0]....
.L_43:
        /*002c*/ 	.word	0x00000040


	//   ....[1]....
        /*0030*/ 	.word	0x00002ba0


	//----- nvinfo : EIATTR_CRS_STACK_SIZE
	.align		4
.L_44:
        /*0034*/ 	.byte	0x04, 0x1e
        /*0036*/ 	.short	(.L_46 - .L_45)
.L_45:
        /*0038*/ 	.word	0x00000000


	//----- nvinfo : EIATTR_CBANK_PARAM_SIZE
	.align		4
.L_46:
        /*003c*/ 	.byte	0x03, 0x19
        /*003e*/ 	.short	0x0008


	//----- nvinfo : EIATTR_PARAM_CBANK
	.align		4
        /*0040*/ 	.byte	0x04, 0x0a
        /*0042*/ 	.short	(.L_48 - .L_47)
	.align		4
.L_47:
        /*0044*/ 	.word	index@(.nv.constant0._Z17initializeSpheresP6Sphere)
        /*0048*/ 	.short	0x0380
        /*004a*/ 	.short	0x0008


	//----- nvinfo : EIATTR_SW_WAR
	.align		4
.L_48:
        /*004c*/ 	.byte	0x04, 0x36
        /*004e*/ 	.short	(.L_50 - .L_49)
.L_49:
        /*0050*/ 	.word	0x00000008
.L_50:


//--------------------- .nv.callgraph             --------------------------
	.section	.nv.callgraph,"",@"SHT_CUDA_CALLGRAPH"
	.align	4
	.sectionentsize	8
	.align		4
        /*0000*/ 	.word	0x00000000
	.align		4
        /*0004*/ 	.word	0xffffffff
	.align		4
        /*0008*/ 	.word	0x00000000
	.align		4
        /*000c*/ 	.word	0xfffffffe
	.align		4
        /*0010*/ 	.word	0x00000000
	.align		4
        /*0014*/ 	.word	0xfffffffd
	.align		4
        /*0018*/ 	.word	0x00000000
	.align		4
        /*001c*/ 	.word	0xfffffffc


//--------------------- .nv.constant4             --------------------------
	.section	.nv.constant4,"a",@progbits
	.align	8
	.align		8
.nv.constant4:
        /*0000*/ 	.dword	precalc_xorwow_matrix
	.align		8
        /*0008*/ 	.dword	precalc_xorwow_offset_matrix
	.align		8
        /*0010*/ 	.dword	mrg32k3aM1
	.align		8
        /*0018*/ 	.dword	mrg32k3aM2
	.align		8
        /*0020*/ 	.dword	mrg32k3aM1SubSeq
	.align		8
        /*0028*/ 	.dword	mrg32k3aM2SubSeq
	.align		8
        /*0030*/ 	.dword	mrg32k3aM1Seq
	.align		8
        /*0038*/ 	.dword	mrg32k3aM2Seq


//--------------------- .nv.constant3             --------------------------
	.section	.nv.constant3,"a",@progbits
	.align	8
.nv.constant3:
	.type		__cr_lgamma_table,@object
	.size		__cr_lgamma_table,(.L_8 - __cr_lgamma_table)
__cr_lgamma_table:
        /*0000*/ 	.byte	0x00, 0x00, 0x00, 0x00, 0x00, 0x00, 0x00, 0x00, 0x00, 0x00, 0x00, 0x00, 0x00, 0x00, 0x00, 0x00
        /*0010*/ 	.byte	0xef, 0x39, 0xfa, 0xfe, 0x42, 0x2e, 0xe6, 0x3f, 0x02, 0x20, 0x2a, 0xfa, 0x0b, 0xab, 0xfc, 0x3f
        /*0020*/ 	.byte	0xf9, 0x2c, 0x92, 0x7c, 0xa7, 0x6c, 0x09, 0x40, 0xc9, 0x79, 0x44, 0x3c, 0x64, 0x26, 0x13, 0x40
        /*0030*/ 	.byte	0xca, 0x01, 0xcf, 0x3a, 0x27, 0x51, 0x1a, 0x40, 0x30, 0xcc, 0x2d, 0xf3, 0xe1, 0x0c, 0x21, 0x40
        /*0040*/ 	.byte	0x0d, 0xb7, 0xfc, 0x82, 0x8e, 0x35, 0x25, 0x40
.L_8:


//--------------------- .text._Z6kernelP6SpherePh --------------------------
	.section	.text._Z6kernelP6SpherePh,"ax",@progbits
	.align	128
        .global         _Z6kernelP6SpherePh
        .type           _Z6kernelP6SpherePh,@function
        .size           _Z6kernelP6SpherePh,(.L_x_69 - _Z6kernelP6SpherePh)
        .other          _Z6kernelP6SpherePh,@"STO_CUDA_ENTRY STV_DEFAULT"
_Z6kernelP6SpherePh:
.text._Z6kernelP6SpherePh:
[----:B------:R-:W-:Y:S01]  /*0000*/  LDC R1, c[0x0][0x37c] ;  /* 0x0000df00ff017b82 */ /* 0x000fe20000000800 */
[----:B------:R-:W0:Y:S07]  /*0010*/  S2R R3, SR_TID.X ;  /* 0x0000000000037919 */ /* 0x000e2e0000002100 */
[----:B------:R-:W0:Y:S01]  /*0020*/  LDC R6, c[0x0][0x360] ;  /* 0x0000d800ff067b82 */ /* 0x000e220000000800 */
[----:B------:R-:W1:Y:S01]  /*0030*/  LDCU.64 UR4, c[0x0][0x380] ;  /* 0x00007000ff0477ac */ /* 0x000e620008000a00 */
[----:B------:R-:W-:Y:S01]  /*0040*/  HFMA2 R8, -RZ, RZ, 0, 0 ;  /* 0x00000000ff087431 */ /* 0x000fe200000001ff */
[----:B------:R-:W2:Y:S01]  /*0050*/  S2R R0, SR_TID.Y ;  /* 0x0000000000007919 */ /* 0x000ea20000002200 */
[----:B------:R-:W-:-:S02]  /*0060*/  MOV R9, 0xd09502f9 ;  /* 0xd09502f900097802 */ /* 0x000fc40000000f00 */
[----:B------:R-:W-:Y:S02]  /*0070*/  CS2R R10, SRZ ;  /* 0x00000000000a7805 */ /* 0x000fe4000001ff00 */
[----:B------:R-:W0:Y:S08]  /*0080*/  S2UR UR6, SR_CTAID.X ;  /* 0x00000000000679c3 */ /* 0x000e300000002500 */
[----:B------:R-:W2:Y:S01]  /*0090*/  S2UR UR8, SR_CTAID.Y ;  /* 0x00000000000879c3 */ /* 0x000ea20000002600 */
[----:B-1----:R-:W-:-:S04]  /*00a0*/  UIADD3 UR4, UP0, UPT, UR4, 0x38, URZ ;  /* 0x0000003804047890 */ /* 0x002fc8000ff1e0ff */
[----:B------:R-:W-:-:S03]  /*00b0*/  UIADD3.X UR5, UPT, UPT, URZ, UR5, URZ, UP0, !UPT ;  /* 0x00000005ff057290 */ /* 0x000fc600087fe4ff */
[----:B------:R-:W2:Y:S01]  /*00c0*/  LDC R7, c[0x0][0x364] ;  /* 0x0000d900ff077b82 */ /* 0x000ea20000000800 */
[----:B------:R-:W-:Y:S01]  /*00d0*/  IMAD.U32 R4, RZ, RZ, UR4 ;  /* 0x00000004ff047e24 */ /* 0x000fe2000f8e00ff */
[----:B------:R-:W-:Y:S01]  /*00e0*/  UMOV UR4, URZ ;  /* 0x000000ff00047c82 */ /* 0x000fe20008000000 */
[----:B------:R-:W-:Y:S01]  /*00f0*/  MOV R5, UR5 ;  /* 0x0000000500057c02 */ /* 0x000fe20008000f00 */
[----:B0-----:R-:W-:Y:S01]  /*0100*/  IMAD R6, R6, UR6, R3 ;  /* 0x0000000606067c24 */ /* 0x001fe2000f8e0203 */
[----:B------:R-:W0:Y:S04]  /*0110*/  LDCU.64 UR6, c[0x0][0x358] ;  /* 0x00006b00ff0677ac */ /* 0x000e280008000a00 */
[----:B------:R-:W-:-:S04]  /*0120*/  IADD3 R12, PT, PT, R6, -0x400, RZ ;  /* 0xfffffc00060c7810 */ /* 0x000fc80007ffe0ff */
[----:B------:R-:W-:Y:S01]  /*0130*/  I2FP.F32.S32 R12, R12 ;  /* 0x0000000c000c7245 */ /* 0x000fe20000201400 */
[----:B--2---:R-:W-:-:S05]  /*0140*/  IMAD R7, R7, UR8, R0 ;  /* 0x0000000807077c24 */ /* 0x004fca000f8e0200 */
[----:B------:R-:W-:-:S04]  /*0150*/  IADD3 R13, PT, PT, R7, -0x400, RZ ;  /* 0xfffffc00070d7810 */ /* 0x000fc80007ffe0ff */
[----:B0-----:R-:W-:-:S07]  /*0160*/  I2FP.F32.S32 R13, R13 ;  /* 0x0000000d000d7245 */ /* 0x001fce0000201400 */
.L_x_42:
[----:B------:R-:W2:Y:S04]  /*0170*/  LDG.E R3, desc[UR6][R4.64+-0x28] ;  /* 0xffffd80604037981 */ /* 0x000ea8000c1e1900 */
[----:B------:R-:W3:Y:S04]  /*0180*/  LDG.E R2, desc[UR6][R4.64+-0x24] ;  /* 0xffffdc0604027981 */ /* 0x000ee8000c1e1900 */
[----:B------:R-:W4:Y:S01]  /*0190*/  LDG.E R14, desc[UR6][R4.64+-0x2c] ;  /* 0xffffd406040e7981 */ /* 0x000f22000c1e1900 */
[----:B------:R-:W-:Y:S01]  /*01a0*/  UIADD3 UR4, UPT, UPT, UR4, 0x4, URZ ;  /* 0x0000000404047890 */ /* 0x000fe2000fffe0ff */
[----:B------:R-:W-:Y:S03]  /*01b0*/  BSSY.RECONVERGENT B0, `(.L_x_0) ;  /* 0x0000039000007945 */ /* 0x000fe60003800200 */
[----:B------:R-:W-:Y:S01]  /*01c0*/  UISETP.NE.AND UP0, UPT, UR4, 0x14, UPT ;  /* 0x000000140400788c */ /* 0x000fe2000bf05270 */
[----:B--2---:R-:W-:Y:S01]  /*01d0*/  FADD R3, R12, -R3 ;  /* 0x800000030c037221 */ /* 0x004fe20000000000 */
[----:B---3--:R-:W-:-:S03]  /*01e0*/  FADD R2, R13, -R2 ;  /* 0x800000020d027221 */ /* 0x008fc60000000000 */
[----:B------:R-:W-:Y:S01]  /*01f0*/  FMUL R15, R3, R3 ;  /* 0x00000003030f7220 */ /* 0x000fe20000400000 */
[----:B------:R-:W-:Y:S01]  /*0200*/  FMUL R16, R2, R2 ;  /* 0x0000000202107220 */ /* 0x000fe20000400000 */
[----:B----4-:R-:W-:Y:S01]  /*0210*/  FMUL R14, R14, R14 ;  /* 0x0000000e0e0e7220 */ /* 0x010fe20000400000 */
[----:B------:R-:W-:Y:S02]  /*0220*/  MOV R2, 0xd09502f9 ;  /* 0xd09502f900027802 */ /* 0x000fe40000000f00 */
[----:B------:R-:W-:-:S05]  /*0230*/  FADD R3, R15, R16 ;  /* 0x000000100f037221 */ /* 0x000fca0000000000 */
[----:B------:R-:W-:-:S13]  /*0240*/  FSETP.GEU.AND P0, PT, R3, R14, PT ;  /* 0x0000000e0300720b */ /* 0x000fda0003f0e000 */
[----:B------:R-:W-:Y:S05]  /*0250*/  @P0 BRA `(.L_x_1) ;  /* 0x0000000000b80947 */ /* 0x000fea0003800000 */
[----:B------:R-:W-:Y:S01]  /*0260*/  FADD R0, -R15, R14 ;  /* 0x0000000e0f007221 */ /* 0x000fe20000000100 */
[----:B------:R-:W-:Y:S03]  /*0270*/  BSSY.RECONVERGENT B1, `(.L_x_2) ;  /* 0x000000e000017945 */ /* 0x000fe60003800200 */
[----:B------:R-:W-:-:S04]  /*0280*/  FADD R0, -R16, R0 ;  /* 0x0000000010007221 */ /* 0x000fc80000000100 */
[----:B------:R0:W1:Y:S01]  /*0290*/  MUFU.RSQ R3, R0 ;  /* 0x0000000000037308 */ /* 0x0000620000001400 */
[----:B------:R-:W-:-:S04]  /*02a0*/  IADD3 R2, PT, PT, R0, -0xd000000, RZ ;  /* 0xf300000000027810 */ /* 0x000fc80007ffe0ff */
[----:B------:R-:W-:-:S13]  /*02b0*/  ISETP.GT.U32.AND P0, PT, R2, 0x727fffff, PT ;  /* 0x727fffff0200780c */ /* 0x000fda0003f04070 */
[----:B01----:R-:W-:Y:S05]  /*02c0*/  @!P0 BRA `(.L_x_3) ;  /* 0x0000000000108947 */ /* 0x003fea0003800000 */
[----:B------:R-:W-:-:S07]  /*02d0*/  MOV R19, 0x2f0 ;  /* 0x000002f000137802 */ /* 0x000fce0000000f00 */
[----:B------:R-:W-:Y:S05]  /*02e0*/  CALL.REL.NOINC `($__internal_0_$__cuda_sm20_sqrt_rn_f32_slowpath) ;  /* 0x0000001000447944 */ /* 0x000fea0003c00000 */
[----:B------:R-:W-:Y:S01]  /*02f0*/  MOV R15, R0 ;  /* 0x00000000000f7202 */ /* 0x000fe20000000f00 */
[----:B------:R-:W-:Y:S06]  /*0300*/  BRA `(.L_x_4) ;  /* 0x0000000000107947 */ /* 0x000fec0003800000 */
.L_x_3:
[----:B------:R-:W-:Y:S01]  /*0310*/  FMUL.FTZ R15, R0, R3 ;  /* 0x00000003000f7220 */ /* 0x000fe20000410000 */
[----:B------:R-:W-:-:S03]  /*0320*/  FMUL.FTZ R2, R3, 0.5 ;  /* 0x3f00000003027820 */ /* 0x000fc60000410000 */
[----:B------:R-:W-:-:S04]  /*0330*/  FFMA R0, -R15, R15, R0 ;  /* 0x0000000f0f007223 */ /* 0x000fc80000000100 */
[----:B------:R-:W-:-:S07]  /*0340*/  FFMA R15, R0, R2, R15 ;  /* 0x00000002000f7223 */ /* 0x000fce000000000f */
.L_x_4:
[----:B------:R-:W-:Y:S05]  /*0350*/  BSYNC.RECONVERGENT B1 ;  /* 0x0000000000017941 */ /* 0x000fea0003800200 */
.L_x_2:
[----:B------:R-:W-:Y:S01]  /*0360*/  VIADD R0, R14, 0xf3000000 ;  /* 0xf30000000e007836 */ /* 0x000fe20000000000 */
[----:B------:R0:W1:Y:S04]  /*0370*/  MUFU.RSQ R17, R14 ;  /* 0x0000000e00117308 */ /* 0x0000680000001400 */
[----:B------:R-:W-:-:S13]  /*0380*/  ISETP.GT.U32.AND P0, PT, R0, 0x727fffff, PT ;  /* 0x727fffff0000780c */ /* 0x000fda0003f04070 */
[----:B01----:R-:W-:Y:S05]  /*0390*/  @!P0 BRA `(.L_x_5) ;  /* 0x00000000001c8947 */ /* 0x003fea0003800000 */
[----:B------:R-:W-:Y:S01]  /*03a0*/  BSSY.RECONVERGENT B1, `(.L_x_6) ;  /* 0x0000004000017945 */ /* 0x000fe20003800200 */
[----:B------:R-:W-:Y:S02]  /*03b0*/  MOV R0, R14 ;  /* 0x0000000e00007202 */ /* 0x000fe40000000f00 */
[----:B------:R-:W-:-:S07]  /*03c0*/  MOV R19, 0x3e0 ;  /* 0x000003e000137802 */ /* 0x000fce0000000f00 */
[----:B------:R-:W-:Y:S05]  /*03d0*/  CALL.REL.NOINC `($__internal_0_$__cuda_sm20_sqrt_rn_f32_slowpath) ;  /* 0x0000001000087944 */ /* 0x000fea0003c00000 */
[----:B------:R-:W-:Y:S05]  /*03e0*/  BSYNC.RECONVERGENT B1 ;  /* 0x0000000000017941 */ /* 0x000fea0003800200 */
.L_x_6:
[----:B------:R-:W-:Y:S01]  /*03f0*/  MOV R3, R0 ;  /* 0x0000000000037202 */ /* 0x000fe20000000f00 */
[----:B------:R-:W-:Y:S06]  /*0400*/  BRA `(.L_x_7) ;  /* 0x0000000000107947 */ /* 0x000fec0003800000 */
.L_x_5:
[----:B------:R-:W-:Y:S01]  /*0410*/  FMUL.FTZ R3, R14, R17 ;  /* 0x000000110e037220 */ /* 0x000fe20000410000 */
[----:B------:R-:W-:-:S03]  /*0420*/  FMUL.FTZ R0, R17, 0.5 ;  /* 0x3f00000011007820 */ /* 0x000fc60000410000 */
[----:B------:R-:W-:-:S04]  /*0430*/  FFMA R14, -R3, R3, R14 ;  /* 0x00000003030e7223 */ /* 0x000fc8000000010e */
[----:B------:R-:W-:-:S07]  /*0440*/  FFMA R3, R14, R0, R3 ;  /* 0x000000000e037223 */ /* 0x000fce0000000003 */
.L_x_7:
[----:B------:R-:W0:Y:S01]  /*0450*/  MUFU.RCP R0, R3 ;  /* 0x0000000300007308 */ /* 0x000e220000001000 */
[----:B------:R-:W-:Y:S07]  /*0460*/  BSSY.RECONVERGENT B1, `(.L_x_8) ;  /* 0x000000b000017945 */ /* 0x000fee0003800200 */
[----:B------:R-:W1:Y:S01]  /*0470*/  FCHK P0, R15, R3 ;  /* 0x000000030f007302 */ /* 0x000e620000000000 */
[----:B0-----:R-:W-:-:S04]  /*0480*/  FFMA R17, R0, -R3, 1 ;  /* 0x3f80000000117423 */ /* 0x001fc80000000803 */
[----:B------:R-:W-:-:S04]  /*0490*/  FFMA R0, R0, R17, R0 ;  /* 0x0000001100007223 */ /* 0x000fc80000000000 */
[----:B------:R-:W-:-:S04]  /*04a0*/  FFMA R2, R0, R15, RZ ;  /* 0x0000000f00027223 */ /* 0x000fc800000000ff */
[----:B------:R-:W-:-:S04]  /*04b0*/  FFMA R17, R2, -R3, R15 ;  /* 0x8000000302117223 */ /* 0x000fc8000000000f */
[----:B------:R-:W-:Y:S01]  /*04c0*/  FFMA R0, R0, R17, R2 ;  /* 0x0000001100007223 */ /* 0x000fe20000000002 */
[----:B-1----:R-:W-:Y:S06]  /*04d0*/  @!P0 BRA `(.L_x_9) ;  /* 0x00000000000c8947 */ /* 0x002fec0003800000 */
[----:B------:R-:W-:Y:S02]  /*04e0*/  MOV R0, R15 ;  /* 0x0000000f00007202 */ /* 0x000fe40000000f00 */
[----:B------:R-:W-:-:S07]  /*04f0*/  MOV R2, 0x510 ;  /* 0x0000051000027802 */ /* 0x000fce0000000f00 */
[----:B------:R-:W-:Y:S05]  /*0500*/  CALL.REL.NOINC `($__internal_1_$__cuda_sm3x_div_rn_noftz_f32_slowpath) ;  /* 0x0000001000187944 */ /* 0x000fea0003c00000 */
.L_x_9:
[----:B------:R-:W-:Y:S05]  /*0510*/  BSYNC.RECONVERGENT B1 ;  /* 0x0000000000017941 */ /* 0x000fea0003800200 */
.L_x_8:
[----:B------:R-:W2:Y:S02]  /*0520*/  LDG.E R2, desc[UR6][R4.64+-0x20] ;  /* 0xffffe00604027981 */ /* 0x000ea4000c1e1900 */
[----:B--2---:R-:W-:-:S07]  /*0530*/  FADD R2, R2, R15 ;  /* 0x0000000f02027221 */ /* 0x004fce0000000000 */
.L_x_1:
[----:B------:R-:W-:Y:S05]  /*0540*/  BSYNC.RECONVERGENT B0 ;  /* 0x0000000000007941 */ /* 0x000fea0003800200 */
.L_x_0:
[----:B------:R-:W2:Y:S04]  /*0550*/  LDG.E R19, desc[UR6][R4.64+-0xc] ;  /* 0xfffff40604137981 */ /* 0x000ea8000c1e1900 */
[----:B------:R-:W3:Y:S01]  /*0560*/  LDG.E R14, desc[UR6][R4.64+-0x8] ;  /* 0xfffff806040e7981 */ /* 0x000ee2000c1e1900 */
[----:B------:R-:W-:-:S03]  /*0570*/  FSETP.GT.AND P0, PT, R2, R9, PT ;  /* 0x000000090200720b */ /* 0x000fc60003f04000 */
[----:B------:R-:W4:Y:S10]  /*0580*/  LDG.E R16, desc[UR6][R4.64+-0x10] ;  /* 0xfffff00604107981 */ /* 0x000f34000c1e1900 */
[----:B------:R-:W5:Y:S04]  /*0590*/  @P0 LDG.E R3, desc[UR6][R4.64+-0x38] ;  /* 0xffffc80604030981 */ /* 0x000f68000c1e1900 */
[----:B------:R-:W5:Y:S04]  /*05a0*/  @P0 LDG.E R15, desc[UR6][R4.64+-0x30] ;  /* 0xffffd006040f0981 */ /* 0x000f68000c1e1900 */
[----:B------:R-:W5:Y:S01]  /*05b0*/  @P0 LDG.E R17, desc[UR6][R4.64+-0x34] ;  /* 0xffffcc0604110981 */ /* 0x000f62000c1e1900 */
[----:B------:R-:W-:Y:S01]  /*05c0*/  BSSY.RECONVERGENT B0, `(.L_x_10) ;  /* 0x000003c000007945 */ /* 0x000fe20003800200 */
[----:B------:R-:W-:Y:S01]  /*05d0*/  @P0 MOV R9, R2 ;  /* 0x0000000200090202 */ /* 0x000fe20000000f00 */
[----:B------:R-:W-:-:S02]  /*05e0*/  IMAD.MOV.U32 R2, RZ, RZ, -0x2f6afd07 ;  /* 0xd09502f9ff027424 */ /* 0x000fc400078e00ff */
[----:B--2---:R-:W-:Y:S01]  /*05f0*/  FADD R19, R12, -R19 ;  /* 0x800000130c137221 */ /* 0x004fe20000000000 */
[----:B---3--:R-:W-:-:S03]  /*0600*/  FADD R14, R13, -R14 ;  /* 0x8000000e0d0e7221 */ /* 0x008fc60000000000 */
[----:B------:R-:W-:Y:S01]  /*0610*/  FMUL R21, R19, R19 ;  /* 0x0000001313157220 */ /* 0x000fe20000400000 */
[----:B------:R-:W-:Y:S01]  /*0620*/  FMUL R18, R14, R14 ;  /* 0x0000000e0e127220 */ /* 0x000fe20000400000 */
[----:B----4-:R-:W-:-:S03]  /*0630*/  FMUL R14, R16, R16 ;  /* 0x00000010100e7220 */ /* 0x010fc60000400000 */
[----:B------:R-:W-:-:S05]  /*0640*/  FADD R19, R21, R18 ;  /* 0x0000001215137221 */ /* 0x000fca0000000000 */
[----:B------:R-:W-:Y:S01]  /*0650*/  FSETP.GEU.AND P1, PT, R19, R14, PT ;  /* 0x0000000e1300720b */ /* 0x000fe20003f2e000 */
[C---:B-----5:R-:W-:Y:S01]  /*0660*/  @P0 FMUL R11, R0.reuse, R3 ;  /* 0x00000003000b0220 */ /* 0x060fe20000400000 */
[C---:B------:R-:W-:Y:S01]  /*0670*/  @P0 FMUL R10, R0.reuse, R15 ;  /* 0x0000000f000a0220 */ /* 0x040fe20000400000 */
[----:B------:R-:W-:-:S10]  /*0680*/  @P0 FMUL R8, R0, R17 ;  /* 0x0000001100080220 */ /* 0x000fd40000400000 */
        /* <DEDUP_REMOVED lines=12> */
.L_x_13:
[----:B------:R-:W-:Y:S01]  /*0750*/  FMUL.FTZ R15, R0, R3 ;  /* 0x00000003000f7220 */ /* 0x000fe20000410000 */
[----:B------:R-:W-:-:S03]  /*0760*/  FMUL.FTZ R2, R3, 0.5 ;  /* 0x3f00000003027820 */ /* 0x000fc60000410000 */
[----:B------:R-:W-:-:S04]  /*0770*/  FFMA R0, -R15, R15, R0 ;  /* 0x0000000f0f007223 */ /* 0x000fc80000000100 */
[----:B------:R-:W-:-:S07]  /*0780*/  FFMA R15, R0, R2, R15 ;  /* 0x00000002000f7223 */ /* 0x000fce000000000f */
.L_x_14:
[----:B------:R-:W-:Y:S05]  /*0790*/  BSYNC.RECONVERGENT B1 ;  /* 0x0000000000017941 */ /* 0x000fea0003800200 */
.L_x_12:
[----:B------:R-:W-:Y:S01]  /*07a0*/  IADD3 R0, PT, PT, R14, -0xd000000, RZ ;  /* 0xf30000000e007810 */ /* 0x000fe20007ffe0ff */
[----:B------:R0:W1:Y:S03]  /*07b0*/  MUFU.RSQ R17, R14 ;  /* 0x0000000e00117308 */ /* 0x0000660000001400 */
[----:B------:R-:W-:-:S13]  /*07c0*/  ISETP.GT.U32.AND P0, PT, R0, 0x727fffff, PT ;  /* 0x727fffff0000780c */ /* 0x000fda0003f04070 */
[----:B0-----:R-:W-:Y:S05]  /*07d0*/  @!P0 BRA `(.L_x_15) ;  /* 0x00000000001c8947 */ /* 0x001fea0003800000 */
[----:B------:R-:W-:Y:S01]  /*07e0*/  BSSY.RECONVERGENT B1, `(.L_x_16) ;  /* 0x0000004000017945 */ /* 0x000fe20003800200 */
[----:B------:R-:W-:Y:S02]  /*07f0*/  MOV R0, R14 ;  /* 0x0000000e00007202 */ /* 0x000fe40000000f00 */
[----:B------:R-:W-:-:S07]  /*0800*/  MOV R19, 0x820 ;  /* 0x0000082000137802 */ /* 0x000fce0000000f00 */
[----:B-1----:R-:W-:Y:S05]  /*0810*/  CALL.REL.NOINC `($__internal_0_$__cuda_sm20_sqrt_rn_f32_slowpath) ;  /* 0x0000000800f87944 */ /* 0x002fea0003c00000 */
[----:B------:R-:W-:Y:S05]  /*0820*/  BSYNC.RECONVERGENT B1 ;  /* 0x0000000000017941 */ /* 0x000fea0003800200 */
.L_x_16:
[----:B------:R-:W-:Y:S01]  /*0830*/  IMAD.MOV.U32 R3, RZ, RZ, R0 ;  /* 0x000000ffff037224 */ /* 0x000fe200078e0000 */
[----:B------:R-:W-:Y:S06]  /*0840*/  BRA `(.L_x_17) ;  /* 0x0000000000107947 */ /* 0x000fec0003800000 */
.L_x_15:
[----:B-1----:R-:W-:Y:S01]  /*0850*/  FMUL.FTZ R3, R14, R17 ;  /* 0x000000110e037220 */ /* 0x002fe20000410000 */
[----:B------:R-:W-:-:S03]  /*0860*/  FMUL.FTZ R0, R17, 0.5 ;  /* 0x3f00000011007820 */ /* 0x000fc60000410000 */
[----:B------:R-:W-:-:S04]  /*0870*/  FFMA R14, -R3, R3, R14 ;  /* 0x00000003030e7223 */ /* 0x000fc8000000010e */
[----:B------:R-:W-:-:S07]  /*0880*/  FFMA R3, R14, R0, R3 ;  /* 0x000000000e037223 */ /* 0x000fce0000000003 */
.L_x_17:
        /* <DEDUP_REMOVED lines=12> */
.L_x_19:
[----:B------:R-:W-:Y:S05]  /*0950*/  BSYNC.RECONVERGENT B1 ;  /* 0x0000000000017941 */ /* 0x000fea0003800200 */
.L_x_18:
[----:B------:R-:W2:Y:S02]  /*0960*/  LDG.E R2, desc[UR6][R4.64+-0x4] ;  /* 0xfffffc0604027981 */ /* 0x000ea4000c1e1900 */
[----:B--2---:R-:W-:-:S07]  /*0970*/  FADD R2, R2, R15 ;  /* 0x0000000f02027221 */ /* 0x004fce0000000000 */
.L_x_11:
[----:B------:R-:W-:Y:S05]  /*0980*/  BSYNC.RECONVERGENT B0 ;  /* 0x0000000000007941 */ /* 0x000fea0003800200 */
.L_x_10:
[----:B------:R-:W2:Y:S04]  /*0990*/  LDG.E R19, desc[UR6][R4.64+0x10] ;  /* 0x0000100604137981 */ /* 0x000ea8000c1e1900 */
[----:B------:R-:W3:Y:S01]  /*09a0*/  LDG.E R14, desc[UR6][R4.64+0x14] ;  /* 0x00001406040e7981 */ /* 0x000ee2000c1e1900 */
[----:B------:R-:W-:-:S03]  /*09b0*/  FSETP.GT.AND P0, PT, R2, R9, PT ;  /* 0x000000090200720b */ /* 0x000fc60003f04000 */
[----:B------:R-:W4:Y:S10]  /*09c0*/  LDG.E R16, desc[UR6][R4.64+0xc] ;  /* 0x00000c0604107981 */ /* 0x000f34000c1e1900 */
[----:B------:R-:W5:Y:S04]  /*09d0*/  @P0 LDG.E R3, desc[UR6][R4.64+-0x1c] ;  /* 0xffffe40604030981 */ /* 0x000f68000c1e1900 */
[----:B------:R-:W5:Y:S04]  /*09e0*/  @P0 LDG.E R15, desc[UR6][R4.64+-0x14] ;  /* 0xffffec06040f0981 */ /* 0x000f68000c1e1900 */
[----:B------:R-:W5:Y:S01]  /*09f0*/  @P0 LDG.E R17, desc[UR6][R4.64+-0x18] ;  /* 0xffffe80604110981 */ /* 0x000f62000c1e1900 */
[----:B------:R-:W-:Y:S01]  /*0a00*/  @P0 MOV R9, R2 ;  /* 0x0000000200090202 */ /* 0x000fe20000000f00 */
[----:B------:R-:W-:Y:S01]  /*0a10*/  BSSY.RECONVERGENT B0, `(.L_x_20) ;  /* 0x000003b000007945 */ /* 0x000fe20003800200 */
[----:B------:R-:W-:-:S02]  /*0a20*/  HFMA2 R2, -RZ, RZ, -36.65625, 4.5359134674072265625e-05 ;  /* 0xd09502f9ff027431 */ /* 0x000fc400000001ff */
        /* <DEDUP_REMOVED lines=20> */
[----:B------:R-:W-:Y:S01]  /*0b70*/  IMAD.MOV.U32 R15, RZ, RZ, R0 ;  /* 0x000000ffff0f7224 */ /* 0x000fe200078e0000 */
[----:B------:R-:W-:Y:S06]  /*0b80*/  BRA `(.L_x_24) ;  /* 0x0000000000107947 */ /* 0x000fec0003800000 */
.L_x_23:
[----:B------:R-:W-:Y:S01]  /*0b90*/  FMUL.FTZ R15, R0, R3 ;  /* 0x00000003000f7220 */ /* 0x000fe20000410000 */
[----:B------:R-:W-:-:S03]  /*0ba0*/  FMUL.FTZ R2, R3, 0.5 ;  /* 0x3f00000003027820 */ /* 0x000fc60000410000 */
[----:B------:R-:W-:-:S04]  /*0bb0*/  FFMA R0, -R15, R15, R0 ;  /* 0x0000000f0f007223 */ /* 0x000fc80000000100 */
[----:B------:R-:W-:-:S07]  /*0bc0*/  FFMA R15, R0, R2, R15 ;  /* 0x00000002000f7223 */ /* 0x000fce000000000f */
.L_x_24:
[----:B------:R-:W-:Y:S05]  /*0bd0*/  BSYNC.RECONVERGENT B1 ;  /* 0x0000000000017941 */ /* 0x000fea0003800200 */
.L_x_22:
        /* <DEDUP_REMOVED lines=9> */
.L_x_26:
[----:B------:R-:W-:Y:S01]  /*0c70*/  MOV R3, R0 ;  /* 0x0000000000037202 */ /* 0x000fe20000000f00 */
[----:B------:R-:W-:Y:S06]  /*0c80*/  BRA `(.L_x_27) ;  /* 0x0000000000107947 */ /* 0x000fec0003800000 */
.L_x_25:
[----:B-1----:R-:W-:Y:S01]  /*0c90*/  FMUL.FTZ R3, R14, R17 ;  /* 0x000000110e037220 */ /* 0x002fe20000410000 */
[----:B------:R-:W-:-:S03]  /*0ca0*/  FMUL.FTZ R0, R17, 0.5 ;  /* 0x3f00000011007820 */ /* 0x000fc60000410000 */
[----:B------:R-:W-:-:S04]  /*0cb0*/  FFMA R14, -R3, R3, R14 ;  /* 0x00000003030e7223 */ /* 0x000fc8000000010e */
[----:B------:R-:W-:-:S07]  /*0cc0*/  FFMA R3, R14, R0, R3 ;  /* 0x000000000e037223 */ /* 0x000fce0000000003 */
.L_x_27:
        /* <DEDUP_REMOVED lines=12> */
.L_x_29:
[----:B------:R-:W-:Y:S05]  /*0d90*/  BSYNC.RECONVERGENT B1 ;  /* 0x0000000000017941 */ /* 0x000fea0003800200 */
.L_x_28:
[----:B------:R-:W2:Y:S02]  /*0da0*/  LDG.E R2, desc[UR6][R4.64+0x18] ;  /* 0x0000180604027981 */ /* 0x000ea4000c1e1900 */
[----:B--2---:R-:W-:-:S07]  /*0db0*/  FADD R2, R2, R15 ;  /* 0x0000000f02027221 */ /* 0x004fce0000000000 */
.L_x_21:
[----:B------:R-:W-:Y:S05]  /*0dc0*/  BSYNC.RECONVERGENT B0 ;  /* 0x0000000000007941 */ /* 0x000fea0003800200 */
.L_x_20:
[----:B------:R-:W2:Y:S04]  /*0dd0*/  LDG.E R19, desc[UR6][R4.64+0x2c] ;  /* 0x00002c0604137981 */ /* 0x000ea8000c1e1900 */
[----:B------:R-:W3:Y:S01]  /*0de0*/  LDG.E R14, desc[UR6][R4.64+0x30] ;  /* 0x00003006040e7981 */ /* 0x000ee2000c1e1900 */
[----:B------:R-:W-:-:S03]  /*0df0*/  FSETP.GT.AND P0, PT, R2, R9, PT ;  /* 0x000000090200720b */ /* 0x000fc60003f04000 */
[----:B------:R-:W4:Y:S10]  /*0e00*/  LDG.E R16, desc[UR6][R4.64+0x28] ;  /* 0x0000280604107981 */ /* 0x000f34000c1e1900 */
[----:B------:R-:W5:Y:S04]  /*0e10*/  @P0 LDG.E R3, desc[UR6][R4.64] ;  /* 0x0000000604030981 */ /* 0x000f68000c1e1900 */
[----:B------:R-:W5:Y:S04]  /*0e20*/  @P0 LDG.E R15, desc[UR6][R4.64+0x8] ;  /* 0x00000806040f0981 */ /* 0x000f68000c1e1900 */
[----:B------:R-:W5:Y:S01]  /*0e30*/  @P0 LDG.E R17, desc[UR6][R4.64+0x4] ;  /* 0x0000040604110981 */ /* 0x000f62000c1e1900 */
[----:B------:R-:W-:Y:S01]  /*0e40*/  @P0 IMAD.MOV.U32 R9, RZ, RZ, R2 ;  /* 0x000000ffff090224 */ /* 0x000fe200078e0002 */
        /* <DEDUP_REMOVED lines=24> */
.L_x_33:
[----:B------:R-:W-:Y:S01]  /*0fd0*/  FMUL.FTZ R15, R0, R3 ;  /* 0x00000003000f7220 */ /* 0x000fe20000410000 */
[----:B------:R-:W-:-:S03]  /*0fe0*/  FMUL.FTZ R2, R3, 0.5 ;  /* 0x3f00000003027820 */ /* 0x000fc60000410000 */
[----:B------:R-:W-:-:S04]  /*0ff0*/  FFMA R0, -R15, R15, R0 ;  /* 0x0000000f0f007223 */ /* 0x000fc80000000100 */
[----:B------:R-:W-:-:S07]  /*1000*/  FFMA R15, R0, R2, R15 ;  /* 0x00000002000f7223 */ /* 0x000fce000000000f */
.L_x_34:
[----:B------:R-:W-:Y:S05]  /*1010*/  BSYNC.RECONVERGENT B1 ;  /* 0x0000000000017941 */ /* 0x000fea0003800200 */
.L_x_32:
[----:B------:R-:W-:Y:S01]  /*1020*/  IADD3 R0, PT, PT, R14, -0xd000000, RZ ;  /* 0xf30000000e007810 */ /* 0x000fe20007ffe0ff */
[----:B------:R0:W1:Y:S03]  /*1030*/  MUFU.RSQ R17, R14 ;  /* 0x0000000e00117308 */ /* 0x0000660000001400 */
[----:B------:R-:W-:-:S13]  /*1040*/  ISETP.GT.U32.AND P0, PT, R0, 0x727fffff, PT ;  /* 0x727fffff0000780c */ /* 0x000fda0003f04070 */
[----:B0-----:R-:W-:Y:S05]  /*1050*/  @!P0 BRA `(.L_x_35) ;  /* 0x00000000001c8947 */ /* 0x001fea0003800000 */
[----:B------:R-:W-:Y:S01]  /*1060*/  BSSY.RECONVERGENT B1, `(.L_x_36) ;  /* 0x0000004000017945 */ /* 0x000fe20003800200 */
[----:B------:R-:W-:Y:S01]  /*1070*/  IMAD.MOV.U32 R0, RZ, RZ, R14 ;  /* 0x000000ffff007224 */ /* 0x000fe200078e000e */
[----:B------:R-:W-:-:S07]  /*1080*/  MOV R19, 0x10a0 ;  /* 0x000010a000137802 */ /* 0x000fce0000000f00 */
[----:B-1----:R-:W-:Y:S05]  /*1090*/  CALL.REL.NOINC `($__internal_0_$__cuda_sm20_sqrt_rn_f32_slowpath) ;  /* 0x0000000000d87944 */ /* 0x002fea0003c00000 */
[----:B------:R-:W-:Y:S05]  /*10a0*/  BSYNC.RECONVERGENT B1 ;  /* 0x0000000000017941 */ /* 0x000fea0003800200 */
.L_x_36:
[----:B------:R-:W-:Y:S01]  /*10b0*/  MOV R3, R0 ;  /* 0x0000000000037202 */ /* 0x000fe20000000f00 */
[----:B------:R-:W-:Y:S06]  /*10c0*/  BRA `(.L_x_37) ;  /* 0x0000000000107947 */ /* 0x000fec0003800000 */
.L_x_35:
[----:B-1----:R-:W-:Y:S01]  /*10d0*/  FMUL.FTZ R3, R14, R17 ;  /* 0x000000110e037220 */ /* 0x002fe20000410000 */
[----:B------:R-:W-:-:S03]  /*10e0*/  FMUL.FTZ R0, R17, 0.5 ;  /* 0x3f00000011007820 */ /* 0x000fc60000410000 */
[----:B------:R-:W-:-:S04]  /*10f0*/  FFMA R14, -R3, R3, R14 ;  /* 0x00000003030e7223 */ /* 0x000fc8000000010e */
[----:B------:R-:W-:-:S07]  /*1100*/  FFMA R3, R14, R0, R3 ;  /* 0x000000000e037223 */ /* 0x000fce0000000003 */
.L_x_37:
        /* <DEDUP_REMOVED lines=12> */
.L_x_39:
[----:B------:R-:W-:Y:S05]  /*11d0*/  BSYNC.RECONVERGENT B1 ;  /* 0x0000000000017941 */ /* 0x000fea0003800200 */
.L_x_38:
[----:B------:R-:W2:Y:S02]  /*11e0*/  LDG.E R2, desc[UR6][R4.64+0x34] ;  /* 0x0000340604027981 */ /* 0x000ea4000c1e1900 */
[----:B--2---:R-:W-:-:S07]  /*11f0*/  FADD R2, R2, R15 ;  /* 0x0000000f02027221 */ /* 0x004fce0000000000 */
.L_x_31:
[----:B------:R-:W-:Y:S05]  /*1200*/  BSYNC.RECONVERGENT B0 ;  /* 0x0000000000007941 */ /* 0x000fea0003800200 */
.L_x_30:
[----:B------:R-:W-:Y:S01]  /*1210*/  FSETP.GT.AND P0, PT, R2, R9, PT ;  /* 0x000000090200720b */ /* 0x000fe20003f04000 */
[----:B------:R-:W-:-:S12]  /*1220*/  BSSY.RECONVERGENT B0, `(.L_x_40) ;  /* 0x0000009000007945 */ /* 0x000fd80003800200 */
[----:B------:R-:W-:Y:S05]  /*1230*/  @!P0 BRA `(.L_x_41) ;  /* 0x00000000001c8947 */ /* 0x000fea0003800000 */
[----:B------:R-:W2:Y:S04]  /*1240*/  LDG.E R11, desc[UR6][R4.64+0x1c] ;  /* 0x00001c06040b7981 */ /* 0x000ea8000c1e1900 */
[----:B------:R-:W3:Y:S04]  /*1250*/  LDG.E R3, desc[UR6][R4.64+0x24] ;  /* 0x0000240604037981 */ /* 0x000ee8000c1e1900 */
[----:B------:R-:W4:Y:S01]  /*1260*/  LDG.E R15, desc[UR6][R4.64+0x20] ;  /* 0x00002006040f7981 */ /* 0x000f22000c1e1900 */
[----:B------:R-:W-:Y:S01]  /*1270*/  MOV R9, R2 ;  /* 0x0000000200097202 */ /* 0x000fe20000000f00 */
[C---:B--2---:R-:W-:Y:S01]  /*1280*/  FMUL R11, R0.reuse, R11 ;  /* 0x0000000b000b7220 */ /* 0x044fe20000400000 */
[C---:B---3--:R-:W-:Y:S01]  /*1290*/  FMUL R10, R0.reuse, R3 ;  /* 0x00000003000a7220 */ /* 0x048fe20000400000 */
[----:B----4-:R-:W-:-:S07]  /*12a0*/  FMUL R8, R0, R15 ;  /* 0x0000000f00087220 */ /* 0x010fce0000400000 */
.L_x_41:
[----:B------:R-:W-:Y:S05]  /*12b0*/  BSYNC.RECONVERGENT B0 ;  /* 0x0000000000007941 */ /* 0x000fea0003800200 */
.L_x_40:
[----:B------:R-:W-:-:S04]  /*12c0*/  IADD3 R4, P0, PT, R4, 0x70, RZ ;  /* 0x0000007004047810 */ /* 0x000fc80007f1e0ff */
[----:B------:R-:W-:Y:S01]  /*12d0*/  IADD3.X R5, PT, PT, RZ, R5, RZ, P0, !PT ;  /* 0x00000005ff057210 */ /* 0x000fe200007fe4ff */
[----:B------:R-:W-:Y:S08]  /*12e0*/  BRA.U UP0, `(.L_x_42) ;  /* 0xffffffed00a07547 */ /* 0x000ff0000b83ffff */
[----:B------:R-:W0:Y:S01]  /*12f0*/  LDCU.64 UR8, c[0x0][0x388] ;  /* 0x00007100ff0877ac */ /* 0x000e220008000a00 */
[----:B------:R-:W-:Y:S01]  /*1300*/  LEA R0, R7, R6, 0xb ;  /* 0x0000000607007211 */ /* 0x000fe200078e58ff */
[----:B------:R-:W-:Y:S01]  /*1310*/  FMUL R11, R11, 255 ;  /* 0x437f00000b0b7820 */ /* 0x000fe20000400000 */
[----:B------:R-:W-:Y:S01]  /*1320*/  FMUL R10, R10, 255 ;  /* 0x437f00000a0a7820 */ /* 0x000fe20000400000 */
[----:B------:R-:W-:Y:S02]  /*1330*/  FMUL R8, R8, 255 ;  /* 0x437f000008087820 */ /* 0x000fe40000400000 */
[----:B------:R-:W-:Y:S01]  /*1340*/  IMAD.SHL.U32 R0, R0, 0x4, RZ ;  /* 0x0000000400007824 */ /* 0x000fe200078e00ff */
[----:B------:R-:W1:Y:S08]  /*1350*/  F2I.TRUNC.NTZ R5, R10 ;  /* 0x0000000a00057305 */ /* 0x000e70000020f100 */
[----:B------:R-:W2:Y:S01]  /*1360*/  F2I.TRUNC.NTZ R11, R11 ;  /* 0x0000000b000b7305 */ /* 0x000ea2000020f100 */
[----:B0-----:R-:W-:-:S04]  /*1370*/  IADD3 R2, P0, PT, R0, UR8, RZ ;  /* 0x0000000800027c10 */ /* 0x001fc8000ff1e0ff */
[----:B------:R-:W-:-:S03]  /*1380*/  LEA.HI.X.SX32 R3, R0, UR9, 0x1, P0 ;  /* 0x0000000900037c11 */ /* 0x000fc600080f0eff */
[----:B------:R-:W0:Y:S01]  /*1390*/  F2I.TRUNC.NTZ R7, R8 ;  /* 0x0000000800077305 */ /* 0x000e22000020f100 */
[----:B------:R-:W-:Y:S01]  /*13a0*/  HFMA2 R0, -RZ, RZ, 0, 1.5199184417724609375e-05 ;  /* 0x000000ffff007431 */ /* 0x000fe200000001ff */
[----:B-1----:R-:W-:Y:S04]  /*13b0*/  STG.E.U8 desc[UR6][R2.64+0x1], R5 ;  /* 0x0000010502007986 */ /* 0x002fe8000c101106 */
[----:B--2---:R-:W-:Y:S04]  /*13c0*/  STG.E.U8 desc[UR6][R2.64], R11 ;  /* 0x0000000b02007986 */ /* 0x004fe8000c101106 */
[----:B------:R-:W-:Y:S04]  /*13d0*/  STG.E.U8 desc[UR6][R2.64+0x3], R0 ;  /* 0x0000030002007986 */ /* 0x000fe8000c101106 */
[----:B0-----:R-:W-:Y:S01]  /*13e0*/  STG.E.U8 desc[UR6][R2.64+0x2], R7 ;  /* 0x0000020702007986 */ /* 0x001fe2000c101106 */
[----:B------:R-:W-:Y:S05]  /*13f0*/  EXIT ;  /* 0x000000000000794d */ /* 0x000fea0003800000 */
        .weak           $__internal_0_$__cuda_sm20_sqrt_rn_f32_slowpath
        .type           $__internal_0_$__cuda_sm20_sqrt_rn_f32_slowpath,@function
        .size           $__internal_0_$__cuda_sm20_sqrt_rn_f32_slowpath,($__internal_1_$__cuda_sm3x_div_rn_noftz_f32_slowpath - $__internal_0_$__cuda_sm20_sqrt_rn_f32_slowpath)
$__internal_0_$__cuda_sm20_sqrt_rn_f32_slowpath:
[----:B------:R-:W-:-:S13]  /*1400*/  LOP3.LUT P0, RZ, R0, 0x7fffffff, RZ, 0xc0, !PT ;  /* 0x7fffffff00ff7812 */ /* 0x000fda000780c0ff */
[----:B------:R-:W-:Y:S01]  /*1410*/  @!P0 MOV R2, R0 ;  /* 0x0000000000028202 */ /* 0x000fe20000000f00 */
[----:B------:R-:W-:Y:S06]  /*1420*/  @!P0 BRA `(.L_x_43) ;  /* 0x0000000000408947 */ /* 0x000fec0003800000 */
[----:B------:R-:W-:-:S13]  /*1430*/  FSETP.GEU.FTZ.AND P0, PT, R0, RZ, PT ;  /* 0x000000ff0000720b */ /* 0x000fda0003f1e000 */
[----:B------:R-:W-:Y:S01]  /*1440*/  @!P0 MOV R2, 0x7fffffff ;  /* 0x7fffffff00028802 */ /* 0x000fe20000000f00 */
[----:B------:R-:W-:Y:S06]  /*1450*/  @!P0 BRA `(.L_x_43) ;  /* 0x0000000000348947 */ /* 0x000fec0003800000 */
[----:B------:R-:W-:-:S13]  /*1460*/  FSETP.GTU.FTZ.AND P0, PT, |R0|, +INF , PT ;  /* 0x7f8000000000780b */ /* 0x000fda0003f1c200 */
[----:B------:R-:W-:Y:S01]  /*1470*/  @P0 FADD.FTZ R2, R0, 1 ;  /* 0x3f80000000020421 */ /* 0x000fe20000010000 */
[----:B------:R-:W-:Y:S06]  /*1480*/  @P0 BRA `(.L_x_43) ;  /* 0x0000000000280947 */ /* 0x000fec0003800000 */
[----:B------:R-:W-:-:S13]  /*1490*/  FSETP.NEU.FTZ.AND P0, PT, |R0|, +INF , PT ;  /* 0x7f8000000000780b */ /* 0x000fda0003f1d200 */
[----:B------:R-:W-:-:S04]  /*14a0*/  @P0 FFMA R3, R0, 1.84467440737095516160e+19, RZ ;  /* 0x5f80000000030823 */ /* 0x000fc800000000ff */
[----:B------:R-:W0:Y:S02]  /*14b0*/  @P0 MUFU.RSQ R2, R3 ;  /* 0x0000000300020308 */ /* 0x000e240000001400 */
[----:B0-----:R-:W-:Y:S01]  /*14c0*/  @P0 FMUL.FTZ R16, R3, R2 ;  /* 0x0000000203100220 */ /* 0x001fe20000410000 */
[----:B------:R-:W-:Y:S01]  /*14d0*/  @P0 FMUL.FTZ R18, R2, 0.5 ;  /* 0x3f00000002120820 */ /* 0x000fe20000410000 */
[----:B------:R-:W-:Y:S02]  /*14e0*/  @!P0 MOV R2, R0 ;  /* 0x0000000000028202 */ /* 0x000fe40000000f00 */
[----:B------:R-:W-:-:S04]  /*14f0*/  @P0 FADD.FTZ R17, -R16, -RZ ;  /* 0x800000ff10110221 */ /* 0x000fc80000010100 */
[----:B------:R-:W-:-:S04]  /*1500*/  @P0 FFMA R17, R16, R17, R3 ;  /* 0x0000001110110223 */ /* 0x000fc80000000003 */
[----:B------:R-:W-:-:S04]  /*1510*/  @P0 FFMA R17, R17, R18, R16 ;  /* 0x0000001211110223 */ /* 0x000fc80000000010 */
[----:B------:R-:W-:-:S07]  /*1520*/  @P0 FMUL.FTZ R2, R17, 2.3283064365386962891e-10 ;  /* 0x2f80000011020820 */ /* 0x000fce0000410000 */
.L_x_43:
[----:B------:R-:W-:Y:S01]  /*1530*/  HFMA2 R3, -RZ, RZ, 0, 0 ;  /* 0x00000000ff037431 */ /* 0x000fe200000001ff */
[----:B------:R-:W-:Y:S01]  /*1540*/  MOV R0, R2 ;  /* 0x0000000200007202 */ /* 0x000fe20000000f00 */
[----:B------:R-:W-:-:S04]  /*1550*/  IMAD.MOV.U32 R2, RZ, RZ, R19 ;  /* 0x000000ffff027224 */ /* 0x000fc800078e0013 */
[----:B------:R-:W-:Y:S05]  /*1560*/  RET.REL.NODEC R2 `(_Z6kernelP6SpherePh) ;  /* 0xffffffe802a47950 */ /* 0x000fea0003c3ffff */
        .weak           $__internal_1_$__cuda_sm3x_div_rn_noftz_f32_slowpath
        .type           $__internal_1_$__cuda_sm3x_div_rn_noftz_f32_slowpath,@function
        .size           $__internal_1_$__cuda_sm3x_div_rn_noftz_f32_slowpath,(.L_x_69 - $__internal_1_$__cuda_sm3x_div_rn_noftz_f32_slowpath)
$__internal_1_$__cuda_sm3x_div_rn_noftz_f32_slowpath:
[----:B------:R-:W-:Y:S01]  /*1570*/  SHF.R.U32.HI R14, RZ, 0x17, R3 ;  /* 0x00000017ff0e7819 */ /* 0x000fe20000011603 */
[----:B------:R-:W-:Y:S01]  /*1580*/  BSSY.RECONVERGENT B2, `(.L_x_44) ;  /* 0x0000062000027945 */ /* 0x000fe20003800200 */
[----:B------:R-:W-:Y:S02]  /*1590*/  SHF.R.U32.HI R16, RZ, 0x17, R0 ;  /* 0x00000017ff107819 */ /* 0x000fe40000011600 */
[----:B------:R-:W-:Y:S02]  /*15a0*/  LOP3.LUT R14, R14, 0xff, RZ, 0xc0, !PT ;  /* 0x000000ff0e0e7812 */ /* 0x000fe400078ec0ff */
[----:B------:R-:W-:Y:S02]  /*15b0*/  LOP3.LUT R19, R16, 0xff, RZ, 0xc0, !PT ;  /* 0x000000ff10137812 */ /* 0x000fe400078ec0ff */
[----:B------:R-:W-:Y:S02]  /*15c0*/  IADD3 R18, PT, PT, R14, -0x1, RZ ;  /* 0xffffffff0e127810 */ /* 0x000fe40007ffe0ff */
[----:B------:R-:W-:-:S02]  /*15d0*/  IADD3 R17, PT, PT, R19, -0x1, RZ ;  /* 0xffffffff13117810 */ /* 0x000fc40007ffe0ff */
[----:B------:R-:W-:-:S04]  /*15e0*/  ISETP.GT.U32.AND P0, PT, R18, 0xfd, PT ;  /* 0x000000fd1200780c */ /* 0x000fc80003f04070 */
[----:B------:R-:W-:-:S13]  /*15f0*/  ISETP.GT.U32.OR P0, PT, R17, 0xfd, P0 ;  /* 0x000000fd1100780c */ /* 0x000fda0000704470 */
[----:B------:R-:W-:Y:S01]  /*1600*/  @!P0 MOV R16, RZ ;  /* 0x000000ff00108202 */ /* 0x000fe20000000f00 */
[----:B------:R-:W-:Y:S06]  /*1610*/  @!P0 BRA `(.L_x_45) ;  /* 0x00000000005c8947 */ /* 0x000fec0003800000 */
[----:B------:R-:W-:Y:S02]  /*1620*/  FSETP.GTU.FTZ.AND P0, PT, |R0|, +INF , PT ;  /* 0x7f8000000000780b */ /* 0x000fe40003f1c200 */
[----:B------:R-:W-:-:S04]  /*1630*/  FSETP.GTU.FTZ.AND P1, PT, |R3|, +INF , PT ;  /* 0x7f8000000300780b */ /* 0x000fc80003f3c200 */
[----:B------:R-:W-:-:S13]  /*1640*/  PLOP3.LUT P0, PT, P0, P1, PT, 0xf8, 0x8f ;  /* 0x00000000008f781c */ /* 0x000fda0000703f70 */
[----:B------:R-:W-:Y:S05]  /*1650*/  @P0 BRA `(.L_x_46) ;  /* 0x00000004004c0947 */ /* 0x000fea0003800000 */
[----:B------:R-:W-:-:S13]  /*1660*/  LOP3.LUT P0, RZ, R3, 0x7fffffff, R0, 0xc8, !PT ;  /* 0x7fffffff03ff7812 */ /* 0x000fda000780c800 */
[----:B------:R-:W-:Y:S05]  /*1670*/  @!P0 BRA `(.L_x_47) ;  /* 0x00000004003c8947 */ /* 0x000fea0003800000 */
[C---:B------:R-:W-:Y:S02]  /*1680*/  FSETP.NEU.FTZ.AND P2, PT, |R0|.reuse, +INF , PT ;  /* 0x7f8000000000780b */ /* 0x040fe40003f5d200 */
[----:B------:R-:W-:Y:S02]  /*1690*/  FSETP.NEU.FTZ.AND P1, PT, |R3|, +INF , PT ;  /* 0x7f8000000300780b */ /* 0x000fe40003f3d200 */
[----:B------:R-:W-:-:S11]  /*16a0*/  FSETP.NEU.FTZ.AND P0, PT, |R0|, +INF , PT ;  /* 0x7f8000000000780b */ /* 0x000fd60003f1d200 */
[----:B------:R-:W-:Y:S05]  /*16b0*/  @!P1 BRA !P2, `(.L_x_47) ;  /* 0x00000004002c9947 */ /* 0x000fea0005000000 */
[----:B------:R-:W-:-:S04]  /*16c0*/  LOP3.LUT P2, RZ, R0, 0x7fffffff, RZ, 0xc0, !PT ;  /* 0x7fffffff00ff7812 */ /* 0x000fc8000784c0ff */
[----:B------:R-:W-:-:S13]  /*16d0*/  PLOP3.LUT P1, PT, P1, P2, PT, 0x2f, 0xf2 ;  /* 0x0000000000f2781c */ /* 0x000fda0000f24577 */
[----:B------:R-:W-:Y:S05]  /*16e0*/  @P1 BRA `(.L_x_48) ;  /* 0x0000000400181947 */ /* 0x000fea0003800000 */
[----:B------:R-:W-:-:S04]  /*16f0*/  LOP3.LUT P1, RZ, R3, 0x7fffffff, RZ, 0xc0, !PT ;  /* 0x7fffffff03ff7812 */ /* 0x000fc8000782c0ff */
[----:B------:R-:W-:-:S13]  /*1700*/  PLOP3.LUT P0, PT, P0, P1, PT, 0x2f, 0xf2 ;  /* 0x0000000000f2781c */ /* 0x000fda0000702577 */
[----:B------:R-:W-:Y:S05]  /*1710*/  @P0 BRA `(.L_x_49) ;  /* 0x0000000400000947 */ /* 0x000fea0003800000 */
[----:B------:R-:W-:Y:S02]  /*1720*/  ISETP.GE.AND P0, PT, R17, RZ, PT ;  /* 0x000000ff1100720c */ /* 0x000fe40003f06270 */
[----:B------:R-:W-:-:S11]  /*1730*/  ISETP.GE.AND P1, PT, R18, RZ, PT ;  /* 0x000000ff1200720c */ /* 0x000fd60003f26270 */
[----:B------:R-:W-:Y:S01]  /*1740*/  @P0 MOV R16, RZ ;  /* 0x000000ff00100202 */ /* 0x000fe20000000f00 */
[----:B------:R-:W-:Y:S02]  /*1750*/  @!P0 IMAD.MOV.U32 R16, RZ, RZ, -0x40 ;  /* 0xffffffc0ff108424 */ /* 0x000fe400078e00ff */
[----:B------:R-:W-:Y:S01]  /*1760*/  @!P0 FFMA R0, R0, 1.84467440737095516160e+19, RZ ;  /* 0x5f80000000008823 */ /* 0x000fe200000000ff */
[----:B------:R-:W-:Y:S02]  /*1770*/  @!P1 FFMA R3, R3, 1.84467440737095516160e+19, RZ ;  /* 0x5f80000003039823 */ /* 0x000fe400000000ff */
[----:B------:R-:W-:-:S07]  /*1780*/  @!P1 IADD3 R16, PT, PT, R16, 0x40, RZ ;  /* 0x0000004010109810 */ /* 0x000fce0007ffe0ff */
.L_x_45:
[----:B------:R-:W-:Y:S01]  /*1790*/  LEA R18, R14, 0xc0800000, 0x17 ;  /* 0xc08000000e127811 */ /* 0x000fe200078eb8ff */
[----:B------:R-:W-:Y:S01]  /*17a0*/  BSSY.RECONVERGENT B3, `(.L_x_50) ;  /* 0x0000036000037945 */ /* 0x000fe20003800200 */
[----:B------:R-:W-:Y:S02]  /*17b0*/  IADD3 R19, PT, PT, R19, -0x7f, RZ ;  /* 0xffffff8113137810 */ /* 0x000fe40007ffe0ff */
[----:B------:R-:W-:-:S03]  /*17c0*/  IADD3 R20, PT, PT, -R18, R3, RZ ;  /* 0x0000000312147210 */ /* 0x000fc60007ffe1ff */
[C---:B------:R-:W-:Y:S01]  /*17d0*/  IMAD R0, R19.reuse, -0x800000, R0 ;  /* 0xff80000013007824 */ /* 0x040fe200078e0200 */
[----:B------:R-:W0:Y:S01]  /*17e0*/  MUFU.RCP R3, R20 ;  /* 0x0000001400037308 */ /* 0x000e220000001000 */
[----:B------:R-:W-:Y:S01]  /*17f0*/  FADD.FTZ R17, -R20, -RZ ;  /* 0x800000ff14117221 */ /* 0x000fe20000010100 */
[----:B------:R-:W-:-:S04]  /*1800*/  IADD3 R19, PT, PT, R19, 0x7f, -R14 ;  /* 0x0000007f13137810 */ /* 0x000fc80007ffe80e */
[----:B------:R-:W-:Y:S01]  /*1810*/  IADD3 R19, PT, PT, R19, R16, RZ ;  /* 0x0000001013137210 */ /* 0x000fe20007ffe0ff */
[----:B0-----:R-:W-:-:S04]  /*1820*/  FFMA R18, R3, R17, 1 ;  /* 0x3f80000003127423 */ /* 0x001fc80000000011 */
[----:B------:R-:W-:-:S04]  /*1830*/  FFMA R3, R3, R18, R3 ;  /* 0x0000001203037223 */ /* 0x000fc80000000003 */
[----:B------:R-:W-:-:S04]  /*1840*/  FFMA R18, R0, R3, RZ ;  /* 0x0000000300127223 */ /* 0x000fc800000000ff */
[----:B------:R-:W-:-:S04]  /*1850*/  FFMA R21, R17, R18, R0 ;  /* 0x0000001211157223 */ /* 0x000fc80000000000 */
[----:B------:R-:W-:-:S04]  /*1860*/  FFMA R18, R3, R21, R18 ;  /* 0x0000001503127223 */ /* 0x000fc80000000012 */
[----:B------:R-:W-:-:S04]  /*1870*/  FFMA R17, R17, R18, R0 ;  /* 0x0000001211117223 */ /* 0x000fc80000000000 */
[----:B------:R-:W-:-:S05]  /*1880*/  FFMA R0, R3, R17, R18 ;  /* 0x0000001103007223 */ /* 0x000fca0000000012 */
[----:B------:R-:W-:-:S04]  /*1890*/  SHF.R.U32.HI R14, RZ, 0x17, R0 ;  /* 0x00000017ff0e7819 */ /* 0x000fc80000011600 */
[----:B------:R-:W-:-:S04]  /*18a0*/  LOP3.LUT R14, R14, 0xff, RZ, 0xc0, !PT ;  /* 0x000000ff0e0e7812 */ /* 0x000fc800078ec0ff */
[----:B------:R-:W-:-:S05]  /*18b0*/  IADD3 R20, PT, PT, R14, R19, RZ ;  /* 0x000000130e147210 */ /* 0x000fca0007ffe0ff */
[----:B------:R-:W-:-:S05]  /*18c0*/  VIADD R14, R20, 0xffffffff ;  /* 0xffffffff140e7836 */ /* 0x000fca0000000000 */
[----:B------:R-:W-:-:S13]  /*18d0*/  ISETP.GE.U32.AND P0, PT, R14, 0xfe, PT ;  /* 0x000000fe0e00780c */ /* 0x000fda0003f06070 */
[----:B------:R-:W-:Y:S05]  /*18e0*/  @!P0 BRA `(.L_x_51) ;  /* 0x0000000000808947 */ /* 0x000fea0003800000 */
[----:B------:R-:W-:-:S13]  /*18f0*/  ISETP.GT.AND P0, PT, R20, 0xfe, PT ;  /* 0x000000fe1400780c */ /* 0x000fda0003f04270 */
[----:B------:R-:W-:Y:S05]  /*1900*/  @P0 BRA `(.L_x_52) ;  /* 0x00000000006c0947 */ /* 0x000fea0003800000 */
[----:B------:R-:W-:-:S13]  /*1910*/  ISETP.GE.AND P0, PT, R20, 0x1, PT ;  /* 0x000000011400780c */ /* 0x000fda0003f06270 */
[----:B------:R-:W-:Y:S05]  /*1920*/  @P0 BRA `(.L_x_53) ;  /* 0x0000000000740947 */ /* 0x000fea0003800000 */
[----:B------:R-:W-:Y:S02]  /*1930*/  ISETP.GE.AND P0, PT, R20, -0x18, PT ;  /* 0xffffffe81400780c */ /* 0x000fe40003f06270 */
[----:B------:R-:W-:-:S11]  /*1940*/  LOP3.LUT R0, R0, 0x80000000, RZ, 0xc0, !PT ;  /* 0x8000000000007812 */ /* 0x000fd600078ec0ff */
[----:B------:R-:W-:Y:S05]  /*1950*/  @!P0 BRA `(.L_x_53) ;  /* 0x0000000000688947 */ /* 0x000fea0003800000 */
[CCC-:B------:R-:W-:Y:S01]  /*1960*/  FFMA.RZ R14, R3.reuse, R17.reuse, R18.reuse ;  /* 0x00000011030e7223 */ /* 0x1c0fe2000000c012 */
[C---:B------:R-:W-:Y:S02]  /*1970*/  ISETP.NE.AND P2, PT, R20.reuse, RZ, PT ;  /* 0x000000ff1400720c */ /* 0x040fe40003f45270 */
[----:B------:R-:W-:Y:S02]  /*1980*/  ISETP.NE.AND P1, PT, R20, RZ, PT ;  /* 0x000000ff1400720c */ /* 0x000fe40003f25270 */
[----:B------:R-:W-:Y:S01]  /*1990*/  LOP3.LUT R16, R14, 0x7fffff, RZ, 0xc0, !PT ;  /* 0x007fffff0e107812 */ /* 0x000fe200078ec0ff */
[CCC-:B------:R-:W-:Y:S01]  /*19a0*/  FFMA.RP R14, R3.reuse, R17.reuse, R18.reuse ;  /* 0x00000011030e7223 */ /* 0x1c0fe20000008012 */
[----:B------:R-:W-:Y:S01]  /*19b0*/  FFMA.RM R3, R3, R17, R18 ;  /* 0x0000001103037223 */ /* 0x000fe20000004012 */
[----:B------:R-:W-:Y:S02]  /*19c0*/  IADD3 R17, PT, PT, R20, 0x20, RZ ;  /* 0x0000002014117810 */ /* 0x000fe40007ffe0ff */
[----:B------:R-:W-:-:S02]  /*19d0*/  LOP3.LUT R16, R16, 0x800000, RZ, 0xfc, !PT ;  /* 0x0080000010107812 */ /* 0x000fc400078efcff */
[----:B------:R-:W-:Y:S02]  /*19e0*/  IADD3 R18, PT, PT, -R20, RZ, RZ ;  /* 0x000000ff14127210 */ /* 0x000fe40007ffe1ff */
[----:B------:R-:W-:Y:S02]  /*19f0*/  SHF.L.U32 R17, R16, R17, RZ ;  /* 0x0000001110117219 */ /* 0x000fe400000006ff */
[----:B------:R-:W-:Y:S02]  /*1a00*/  FSETP.NEU.FTZ.AND P0, PT, R14, R3, PT ;  /* 0x000000030e00720b */ /* 0x000fe40003f1d000 */
[----:B------:R-:W-:Y:S02]  /*1a10*/  SEL R3, R18, RZ, P2 ;  /* 0x000000ff12037207 */ /* 0x000fe40001000000 */
[----:B------:R-:W-:Y:S02]  /*1a20*/  ISETP.NE.AND P1, PT, R17, RZ, P1 ;  /* 0x000000ff1100720c */ /* 0x000fe40000f25270 */
[----:B------:R-:W-:-:S02]  /*1a30*/  SHF.R.U32.HI R3, RZ, R3, R16 ;  /* 0x00000003ff037219 */ /* 0x000fc40000011610 */
[----:B------:R-:W-:Y:S02]  /*1a40*/  PLOP3.LUT P0, PT, P0, P1, PT, 0xf8, 0x8f ;  /* 0x00000000008f781c */ /* 0x000fe40000703f70 */
[----:B------:R-:W-:Y:S02]  /*1a50*/  SHF.R.U32.HI R17, RZ, 0x1, R3 ;  /* 0x00000001ff117819 */ /* 0x000fe40000011603 */
[----:B------:R-:W-:-:S04]  /*1a60*/  SEL R14, RZ, 0x1, !P0 ;  /* 0x00000001ff0e7807 */ /* 0x000fc80004000000 */
[----:B------:R-:W-:-:S04]  /*1a70*/  LOP3.LUT R14, R14, 0x1, R17, 0xf8, !PT ;  /* 0x000000010e0e7812 */ /* 0x000fc800078ef811 */
[----:B------:R-:W-:-:S04]  /*1a80*/  LOP3.LUT R14, R14, R3, RZ, 0xc0, !PT ;  /* 0x000000030e0e7212 */ /* 0x000fc800078ec0ff */
[----:B------:R-:W-:-:S04]  /*1a90*/  IADD3 R17, PT, PT, R17, R14, RZ ;  /* 0x0000000e11117210 */ /* 0x000fc80007ffe0ff */
[----:B------:R-:W-:Y:S01]  /*1aa0*/  LOP3.LUT R0, R17, R0, RZ, 0xfc, !PT ;  /* 0x0000000011007212 */ /* 0x000fe200078efcff */
[----:B------:R-:W-:Y:S06]  /*1ab0*/  BRA `(.L_x_53) ;  /* 0x0000000000107947 */ /* 0x000fec0003800000 */
.L_x_52:
[----:B------:R-:W-:-:S04]  /*1ac0*/  LOP3.LUT R0, R0, 0x80000000, RZ, 0xc0, !PT ;  /* 0x8000000000007812 */ /* 0x000fc800078ec0ff */
[----:B------:R-:W-:Y:S01]  /*1ad0*/  LOP3.LUT R0, R0, 0x7f800000, RZ, 0xfc, !PT ;  /* 0x7f80000000007812 */ /* 0x000fe200078efcff */
[----:B------:R-:W-:Y:S06]  /*1ae0*/  BRA `(.L_x_53) ;  /* 0x0000000000047947 */ /* 0x000fec0003800000 */
.L_x_51:
[----:B------:R-:W-:-:S07]  /*1af0*/  LEA R0, R19, R0, 0x17 ;  /* 0x0000000013007211 */ /* 0x000fce00078eb8ff */
.L_x_53:
[----:B------:R-:W-:Y:S05]  /*1b00*/  BSYNC.RECONVERGENT B3 ;  /* 0x0000000000037941 */ /* 0x000fea0003800200 */
.L_x_50:
[----:B------:R-:W-:Y:S05]  /*1b10*/  BRA `(.L_x_54) ;  /* 0x0000000000207947 */ /* 0x000fea0003800000 */
.L_x_49:
[----:B------:R-:W-:-:S04]  /*1b20*/  LOP3.LUT R0, R3, 0x80000000, R0, 0x48, !PT ;  /* 0x8000000003007812 */ /* 0x000fc800078e4800 */
[----:B------:R-:W-:Y:S01]  /*1b30*/  LOP3.LUT R0, R0, 0x7f800000, RZ, 0xfc, !PT ;  /* 0x7f80000000007812 */ /* 0x000fe200078efcff */
[----:B------:R-:W-:Y:S06]  /*1b40*/  BRA `(.L_x_54) ;  /* 0x0000000000147947 */ /* 0x000fec0003800000 */
.L_x_48:
[----:B------:R-:W-:Y:S01]  /*1b50*/  LOP3.LUT R0, R3, 0x80000000, R0, 0x48, !PT ;  /* 0x8000000003007812 */ /* 0x000fe200078e4800 */
[----:B------:R-:W-:Y:S06]  /*1b60*/  BRA `(.L_x_54) ;  /* 0x00000000000c7947 */ /* 0x000fec0003800000 */
.L_x_47:
[----:B------:R-:W0:Y:S01]  /*1b70*/  MUFU.RSQ R0, -QNAN ;  /* 0xffc0000000007908 */ /* 0x000e220000001400 */
[----:B------:R-:W-:Y:S05]  /*1b80*/  BRA `(.L_x_54) ;  /* 0x0000000000047947 */ /* 0x000fea0003800000 */
.L_x_46:
[----:B------:R-:W-:-:S07]  /*1b90*/  FADD.FTZ R0, R0, R3 ;  /* 0x0000000300007221 */ /* 0x000fce0000010000 */
.L_x_54:
[----:B------:R-:W-:Y:S05]  /*1ba0*/  BSYNC.RECONVERGENT B2 ;  /* 0x0000000000027941 */ /* 0x000fea0003800200 */
.L_x_44:
[----:B------:R-:W-:-:S04]  /*1bb0*/  HFMA2 R3, -RZ, RZ, 0, 0 ;  /* 0x00000000ff037431 */ /* 0x000fc800000001ff */
[----:B0-----:R-:W-:Y:S05]  /*1bc0*/  RET.REL.NODEC R2 `(_Z6kernelP6SpherePh) ;  /* 0xffffffe4020c7950 */ /* 0x001fea0003c3ffff */
.L_x_55:
[----:B------:R-:W-:-:S00]  /*1bd0*/  BRA `(.L_x_55) ;  /* 0xfffffffc00fc7947 */ /* 0x000fc0000383ffff */
[----:B------:R-:W-:-:S00]  /*1be0*/  NOP ;  /* 0x0000000000007918 */ /* 0x000fc00000000000 */
        /* <DEDUP_REMOVED lines=9> */
.L_x_69:


//--------------------- .text._Z17initializeSpheresP6Sphere --------------------------
	.section	.text._Z17initializeSpheresP6Sphere,"ax",@progbits
	.align	128
        .global         _Z17initializeSpheresP6Sphere
        .type           _Z17initializeSpheresP6Sphere,@function
        .size           _Z17initializeSpheresP6Sphere,(.L_x_71 - _Z17initializeSpheresP6Sphere)
        .other          _Z17initializeSpheresP6Sphere,@"STO_CUDA_ENTRY STV_DEFAULT"
_Z17initializeSpheresP6Sphere:
.text._Z17initializeSpheresP6Sphere:
[----:B------:R-:W0:Y:S01]  /*0000*/  LDC R1, c[0x0][0x37c] ;  /* 0x0000df00ff017b82 */ /* 0x000e220000000800 */
[----:B------:R-:W1:Y:S01]  /*0010*/  S2R R15, SR_TID.X ;  /* 0x00000000000f7919 */ /* 0x000e620000002100 */
[----:B0-----:R-:W-:Y:S01]  /*0020*/  VIADD R1, R1, 0xffffffd0 ;  /* 0xffffffd001017836 */ /* 0x001fe20000000000 */
[----:B-1----:R-:W-:-:S13]  /*0030*/  ISETP.GT.U32.AND P0, PT, R15, 0x13, PT ;  /* 0x000000130f00780c */ /* 0x002fda0003f04070 */
[----:B------:R-:W-:Y:S05]  /*0040*/  @P0 EXIT ;  /* 0x000000000000094d */ /* 0x000fea0003800000 */
[----:B------:R-:W-:-:S06]  /*0050*/  CS2R R2, SR_CLOCKLO ;  /* 0x0000000000027805 */ /* 0x000fcc0000015000 */
[----:B------:R-:W-:Y:S01]  /*0060*/  LOP3.LUT R0, R2, 0xaad26b49, RZ, 0x3c, !PT ;  /* 0xaad26b4902007812 */ /* 0x000fe200078e3cff */
[----:B------:R-:W0:Y:S01]  /*0070*/  LDCU.64 UR6, c[0x0][0x358] ;  /* 0x00006b00ff0677ac */ /* 0x000e220008000a00 */
[----:B------:R-:W-:Y:S01]  /*0080*/  LOP3.LUT R2, R3, 0xf7dcefdd, RZ, 0x3c, !PT ;  /* 0xf7dcefdd03027812 */ /* 0x000fe200078e3cff */
[----:B------:R-:W-:Y:S01]  /*0090*/  BSSY.RECONVERGENT B0, `(.L_x_56) ;  /* 0x000025e000007945 */ /* 0x000fe20003800200 */
[----:B------:R-:W-:Y:S01]  /*00a0*/  ISETP.NE.AND P0, PT, R15, RZ, PT ;  /* 0x000000ff0f00720c */ /* 0x000fe20003f05270 */
[----:B------:R-:W-:Y:S02]  /*00b0*/  IMAD R0, R0, 0x4182bed5, RZ ;  /* 0x4182bed500007824 */ /* 0x000fe400078e02ff */
[----:B------:R-:W-:Y:S02]  /*00c0*/  IMAD R3, R2, -0x658354e5, RZ ;  /* 0x9a7cab1b02037824 */ /* 0x000fe400078e02ff */
[C---:B------:R-:W-:Y:S01]  /*00d0*/  VIADD R7, R0.reuse, 0x75bcd15 ;  /* 0x075bcd1500077836 */ /* 0x040fe20000000000 */
[C---:B------:R-:W-:Y:S01]  /*00e0*/  LOP3.LUT R4, R0.reuse, 0x159a55e5, RZ, 0x3c, !PT ;  /* 0x159a55e500047812 */ /* 0x040fe200078e3cff */
[----:B------:R-:W-:Y:S01]  /*00f0*/  VIADD R5, R3, 0x1f123bb5 ;  /* 0x1f123bb503057836 */ /* 0x000fe20000000000 */
[----:B------:R-:W-:-:S02]  /*0100*/  IADD3 R6, PT, PT, R0, 0x64f0c9, R3 ;  /* 0x0064f0c900067810 */ /* 0x000fc40007ffe003 */
[----:B------:R-:W-:Y:S01]  /*0110*/  LOP3.LUT R2, R3, 0x5491333, RZ, 0x3c, !PT ;  /* 0x0549133303027812 */ /* 0x000fe200078e3cff */
[----:B------:R-:W-:Y:S01]  /*0120*/  VIADD R3, R0, 0x583f19 ;  /* 0x00583f1900037836 */ /* 0x000fe20000000000 */
[----:B------:R1:W-:Y:S04]  /*0130*/  STL.64 [R1+0x8], R4 ;  /* 0x0000080401007387 */ /* 0x0003e80000100a00 */
[----:B------:R1:W-:Y:S04]  /*0140*/  STL.64 [R1], R6 ;  /* 0x0000000601007387 */ /* 0x0003e80000100a00 */
[----:B------:R1:W-:Y:S01]  /*0150*/  STL.64 [R1+0x10], R2 ;  /* 0x0000100201007387 */ /* 0x0003e20000100a00 */
[----:B0-----:R-:W-:Y:S05]  /*0160*/  @!P0 BRA `(.L_x_57) ;  /* 0x0000002400408947 */ /* 0x001fea0003800000 */
[----:B------:R-:W-:-:S07]  /*0170*/  CS2R R12, SRZ ;  /* 0x00000000000c7805 */ /* 0x000fce000001ff00 */
.L_x_66:
[----:B------:R-:W-:Y:S01]  /*0180*/  LOP3.LUT R0, R15, 0x3, RZ, 0xc0, !PT ;  /* 0x000000030f007812 */ /* 0x000fe200078ec0ff */
[----:B------:R-:W-:Y:S03]  /*0190*/  BSSY.RECONVERGENT B1, `(.L_x_58) ;  /* 0x0000247000017945 */ /* 0x000fe60003800200 */
[----:B------:R-:W-:-:S04]  /*01a0*/  ISETP.NE.U32.AND P0, PT, R0, RZ, PT ;  /* 0x000000ff0000720c */ /* 0x000fc80003f05070 */
[----:B------:R-:W-:-:S13]  /*01b0*/  ISETP.NE.AND.EX P0, PT, RZ, RZ, PT, P0 ;  /* 0x000000ffff00720c */ /* 0x000fda0003f05300 */
[----:B0-----:R-:W-:Y:S05]  /*01c0*/  @!P0 BRA `(.L_x_59) ;  /* 0x00000024000c8947 */ /* 0x001fea0003800000 */
[----:B------:R-:W0:Y:S01]  /*01d0*/  LDC.64 R8, c[0x4][RZ] ;  /* 0x01000000ff087b82 */ /* 0x000e220000000a00 */
[----:B------:R-:W-:Y:S01]  /*01e0*/  IMAD.MOV.U32 R0, RZ, RZ, RZ ;  /* 0x000000ffff007224 */ /* 0x000fe200078e00ff */
[----:B-1----:R-:W-:Y:S02]  /*01f0*/  CS2R R2, SRZ ;  /* 0x0000000000027805 */ /* 0x002fe4000001ff00 */
[----:B------:R-:W-:Y:S01]  /*0200*/  CS2R R4, SRZ ;  /* 0x0000000000047805 */ /* 0x000fe2000001ff00 */
[----:B------:R-:W-:Y:S02]  /*0210*/  IMAD.MOV.U32 R7, RZ, RZ, RZ ;  /* 0x000000ffff077224 */ /* 0x000fe400078e00ff */
[----:B0-----:R-:W-:-:S07]  /*0220*/  IMAD.WIDE.U32 R8, R13, 0xc80, R8 ;  /* 0x00000c800d087825 */ /* 0x001fce00078e0008 */
.L_x_61:
[----:B------:R-:W-:-:S06]  /*0230*/  IMAD R14, R0, 0x4, R1 ;  /* 0x00000004000e7824 */ /* 0x000fcc00078e0201 */
[----:B------:R-:W5:Y:S01]  /*0240*/  LDL R14, [R14+0x4] ;  /* 0x000004000e0e7983 */ /* 0x000f620000100800 */
[----:B------:R-:W-:-:S05]  /*0250*/  UMOV UR4, URZ ;  /* 0x000000ff00047c82 */ /* 0x000fca0008000000 */
.L_x_60:
[----:B-----5:R-:W-:Y:S01]  /*0260*/  SHF.R.U32.HI R22, RZ, UR4, R14 ;  /* 0x00000004ff167c19 */ /* 0x020fe2000801160e */
[----:B------:R-:W-:-:S03]  /*0270*/  IMAD.SHL.U32 R10, R0, 0x20, RZ ;  /* 0x00000020000a7824 */ /* 0x000fc600078e00ff */
[----:B------:R-:W-:Y:S01]  /*0280*/  LOP3.LUT R11, R22, 0x1, RZ, 0xc0, !PT ;  /* 0x00000001160b7812 */ /* 0x000fe200078ec0ff */
[----:B------:R-:W-:-:S03]  /*0290*/  VIADD R10, R10, UR4 ;  /* 0x000000040a0a7c36 */ /* 0x000fc60008000000 */
[----:B------:R-:W-:Y:S01]  /*02a0*/  ISETP.NE.U32.AND P0, PT, R11, 0x1, PT ;  /* 0x000000010b00780c */ /* 0x000fe20003f05070 */
[----:B------:R-:W-:-:S03]  /*02b0*/  IMAD R11, R10, 0x5, RZ ;  /* 0x000000050a0b7824 */ /* 0x000fc600078e02ff */
[----:B------:R-:W-:Y:S01]  /*02c0*/  R2P PR, R22, 0x7e ;  /* 0x0000007e16007804 */ /* 0x000fe20000000000 */
[----:B------:R-:W-:-:S08]  /*02d0*/  IMAD.WIDE.U32 R10, R11, 0x4, R8 ;  /* 0x000000040b0a7825 */ /* 0x000fd000078e0008 */
[----:B------:R-:W2:Y:S04]  /*02e0*/  @!P0 LDG.E R16, desc[UR6][R10.64+0x10] ;  /* 0x000010060a108981 */ /* 0x000ea8000c1e1900 */
[----:B------:R-:W3:Y:S04]  /*02f0*/  @P1 LDG.E R18, desc[UR6][R10.64+0x24] ;  /* 0x000024060a121981 */ /* 0x000ee8000c1e1900 */
[----:B------:R-:W4:Y:S04]  /*0300*/  @P2 LDG.E R20, desc[UR6][R10.64+0x38] ;  /* 0x000038060a142981 */ /* 0x000f28000c1e1900 */
[----:B------:R-:W4:Y:S04]  /*0310*/  @P3 LDG.E R24, desc[UR6][R10.64+0x4c] ;  /* 0x00004c060a183981 */ /* 0x000f28000c1e1900 */
[----:B------:R-:W4:Y:S04]  /*0320*/  @P4 LDG.E R26, desc[UR6][R10.64+0x60] ;  /* 0x000060060a1a4981 */ /* 0x000f28000c1e1900 */
[----:B------:R-:W4:Y:S04]  /*0330*/  @!P0 LDG.E R17, desc[UR6][R10.64+0x4] ;  /* 0x000004060a118981 */ /* 0x000f28000c1e1900 */
[----:B------:R-:W4:Y:S04]  /*0340*/  @!P0 LDG.E R19, desc[UR6][R10.64+0xc] ;  /* 0x00000c060a138981 */ /* 0x000f28000c1e1900 */
[----:B------:R-:W4:Y:S04]  /*0350*/  @P1 LDG.E R21, desc[UR6][R10.64+0x18] ;  /* 0x000018060a151981 */ /* 0x000f28000c1e1900 */
[----:B------:R-:W4:Y:S04]  /*0360*/  @P3 LDG.E R23, desc[UR6][R10.64+0x40] ;  /* 0x000040060a173981 */ /* 0x000f28000c1e1900 */
[----:B------:R-:W4:Y:S04]  /*0370*/  @P5 LDG.E R25, desc[UR6][R10.64+0x70] ;  /* 0x000070060a195981 */ /* 0x000f28000c1e1900 */
[----:B------:R-:W4:Y:S01]  /*0380*/  @P6 LDG.E R28, desc[UR6][R10.64+0x88] ;  /* 0x000088060a1c6981 */ /* 0x000f22000c1e1900 */
[----:B--2---:R-:W-:-:S03]  /*0390*/  @!P0 LOP3.LUT R3, R3, R16, RZ, 0x3c, !PT ;  /* 0x0000001003038212 */ /* 0x004fc600078e3cff */
[----:B------:R-:W2:Y:S01]  /*03a0*/  @!P0 LDG.E R16, desc[UR6][R10.64] ;  /* 0x000000060a108981 */ /* 0x000ea2000c1e1900 */
[----:B---3--:R-:W-:-:S03]  /*03b0*/  @P1 LOP3.LUT R3, R3, R18, RZ, 0x3c, !PT ;  /* 0x0000001203031212 */ /* 0x008fc600078e3cff */
[----:B------:R-:W3:Y:S01]  /*03c0*/  @!P0 LDG.E R18, desc[UR6][R10.64+0x8] ;  /* 0x000008060a128981 */ /* 0x000ee2000c1e1900 */
[----:B----4-:R-:W-:-:S03]  /*03d0*/  @P2 LOP3.LUT R3, R3, R20, RZ, 0x3c, !PT ;  /* 0x0000001403032212 */ /* 0x010fc600078e3cff */
[----:B------:R-:W4:Y:S01]  /*03e0*/  @P1 LDG.E R20, desc[UR6][R10.64+0x14] ;  /* 0x000014060a141981 */ /* 0x000f22000c1e1900 */
[----:B------:R-:W-:-:S03]  /*03f0*/  @P3 LOP3.LUT R3, R3, R24, RZ, 0x3c, !PT ;  /* 0x0000001803033212 */ /* 0x000fc600078e3cff */
[----:B------:R-:W4:Y:S01]  /*0400*/  @P5 LDG.E R24, desc[UR6][R10.64+0x74] ;  /* 0x000074060a185981 */ /* 0x000f22000c1e1900 */
[----:B------:R-:W-:-:S03]  /*0410*/  @P4 LOP3.LUT R3, R3, R26, RZ, 0x3c, !PT ;  /* 0x0000001a03034212 */ /* 0x000fc600078e3cff */
[----:B------:R-:W4:Y:S01]  /*0420*/  @P3 LDG.E R26, desc[UR6][R10.64+0x44] ;  /* 0x000044060a1a3981 */ /* 0x000f22000c1e1900 */
[----:B------:R-:W-:-:S03]  /*0430*/  @!P0 LOP3.LUT R4, R4, R17, RZ, 0x3c, !PT ;  /* 0x0000001104048212 */ /* 0x000fc600078e3cff */
[----:B------:R-:W4:Y:S01]  /*0440*/  @P1 LDG.E R17, desc[UR6][R10.64+0x20] ;  /* 0x000020060a111981 */ /* 0x000f22000c1e1900 */
[----:B------:R-:W-:-:S03]  /*0450*/  @!P0 LOP3.LUT R2, R2, R19, RZ, 0x3c, !PT ;  /* 0x0000001302028212 */ /* 0x000fc600078e3cff */
[----:B------:R-:W4:Y:S01]  /*0460*/  @P2 LDG.E R19, desc[UR6][R10.64+0x2c] ;  /* 0x00002c060a132981 */ /* 0x000f22000c1e1900 */
[----:B------:R-:W-:-:S03]  /*0470*/  @P1 LOP3.LUT R4, R4, R21, RZ, 0x3c, !PT ;  /* 0x0000001504041212 */ /* 0x000fc600078e3cff */
[----:B------:R-:W4:Y:S01]  /*0480*/  @P2 LDG.E R21, desc[UR6][R10.64+0x34] ;  /* 0x000034060a152981 */ /* 0x000f22000c1e1900 */
[----:B--2---:R-:W-:-:S03]  /*0490*/  @!P0 LOP3.LUT R7, R7, R16, RZ, 0x3c, !PT ;  /* 0x0000001007078212 */ /* 0x004fc600078e3cff */
[----:B------:R-:W2:Y:S01]  /*04a0*/  @P1 LDG.E R16, desc[UR6][R10.64+0x1c] ;  /* 0x00001c060a101981 */ /* 0x000ea2000c1e1900 */
[----:B---3--:R-:W-:-:S03]  /*04b0*/  @!P0 LOP3.LUT R5, R5, R18, RZ, 0x3c, !PT ;  /* 0x0000001205058212 */ /* 0x008fc600078e3cff */
[----:B------:R-:W3:Y:S01]  /*04c0*/  @P2 LDG.E R18, desc[UR6][R10.64+0x28] ;  /* 0x000028060a122981 */ /* 0x000ee2000c1e1900 */
[----:B----4-:R-:W-:-:S03]  /*04d0*/  @P1 LOP3.LUT R7, R7, R20, RZ, 0x3c, !PT ;  /* 0x0000001407071212 */ /* 0x010fc600078e3cff */
[----:B------:R-:W4:Y:S01]  /*04e0*/  @P2 LDG.E R20, desc[UR6][R10.64+0x30] ;  /* 0x000030060a142981 */ /* 0x000f22000c1e1900 */
[----:B------:R-:W-:-:S03]  /*04f0*/  @P5 LOP3.LUT R3, R3, R24, RZ, 0x3c, !PT ;  /* 0x0000001803035212 */ /* 0x000fc600078e3cff */
[----:B------:R-:W4:Y:S01]  /*0500*/  @P3 LDG.E R24, desc[UR6][R10.64+0x3c] ;  /* 0x00003c060a183981 */ /* 0x000f22000c1e1900 */
[----:B------:R-:W-:-:S03]  /*0510*/  @P1 LOP3.LUT R2, R2, R17, RZ, 0x3c, !PT ;  /* 0x0000001102021212 */ /* 0x000fc600078e3cff */
[----:B------:R-:W4:Y:S01]  /*0520*/  @P3 LDG.E R17, desc[UR6][R10.64+0x48] ;  /* 0x000048060a113981 */ /* 0x000f22000c1e1900 */
[----:B------:R-:W-:-:S03]  /*0530*/  @P2 LOP3.LUT R4, R4, R19, RZ, 0x3c, !PT ;  /* 0x0000001304042212 */ /* 0x000fc600078e3cff */
[----:B------:R-:W4:Y:S01]  /*0540*/  @P4 LDG.E R19, desc[UR6][R10.64+0x54] ;  /* 0x000054060a134981 */ /* 0x000f22000c1e1900 */
[----:B------:R-:W-:Y:S02]  /*0550*/  @P2 LOP3.LUT R2, R2, R21, RZ, 0x3c, !PT ;  /* 0x0000001502022212 */ /* 0x000fe400078e3cff */
[----:B------:R-:W-:Y:S01]  /*0560*/  @P3 LOP3.LUT R4, R4, R23, RZ, 0x3c, !PT ;  /* 0x0000001704043212 */ /* 0x000fe200078e3cff */
[----:B------:R-:W4:Y:S04]  /*0570*/  @P4 LDG.E R21, desc[UR6][R10.64+0x5c] ;  /* 0x00005c060a154981 */ /* 0x000f28000c1e1900 */
[----:B------:R-:W4:Y:S01]  /*0580*/  @P5 LDG.E R23, desc[UR6][R10.64+0x68] ;  /* 0x000068060a175981 */ /* 0x000f22000c1e1900 */
[----:B--2---:R-:W-:-:S03]  /*0590*/  @P1 LOP3.LUT R5, R5, R16, RZ, 0x3c, !PT ;  /* 0x0000001005051212 */ /* 0x004fc600078e3cff */
[----:B------:R-:W2:Y:S01]  /*05a0*/  @P4 LDG.E R16, desc[UR6][R10.64+0x50] ;  /* 0x000050060a104981 */ /* 0x000ea2000c1e1900 */
[----:B---3--:R-:W-:-:S03]  /*05b0*/  @P2 LOP3.LUT R7, R7, R18, RZ, 0x3c, !PT ;  /* 0x0000001207072212 */ /* 0x008fc600078e3cff */
[----:B------:R-:W3:Y:S01]  /*05c0*/  @P4 LDG.E R18, desc[UR6][R10.64+0x58] ;  /* 0x000058060a124981 */ /* 0x000ee2000c1e1900 */
[----:B----4-:R-:W-:-:S03]  /*05d0*/  @P2 LOP3.LUT R5, R5, R20, RZ, 0x3c, !PT ;  /* 0x0000001405052212 */ /* 0x010fc600078e3cff */
[----:B------:R-:W4:Y:S01]  /*05e0*/  @P5 LDG.E R20, desc[UR6][R10.64+0x64] ;  /* 0x000064060a145981 */ /* 0x000f22000c1e1900 */
[----:B------:R-:W-:-:S03]  /*05f0*/  @P3 LOP3.LUT R7, R7, R24, RZ, 0x3c, !PT ;  /* 0x0000001807073212 */ /* 0x000fc600078e3cff */
[----:B------:R-:W4:Y:S01]  /*0600*/  @P5 LDG.E R24, desc[UR6][R10.64+0x6c] ;  /* 0x00006c060a185981 */ /* 0x000f22000c1e1900 */
[----:B------:R-:W-:Y:S02]  /*0610*/  LOP3.LUT P0, RZ, R22, 0x80, RZ, 0xc0, !PT ;  /* 0x0000008016ff7812 */ /* 0x000fe4000780c0ff */
[----:B------:R-:W-:Y:S02]  /*0620*/  @P3 LOP3.LUT R5, R5, R26, RZ, 0x3c, !PT ;  /* 0x0000001a05053212 */ /* 0x000fe400078e3cff */
[----:B------:R-:W-:Y:S02]  /*0630*/  @P3 LOP3.LUT R2, R2, R17, RZ, 0x3c, !PT ;  /* 0x0000001102023212 */ /* 0x000fe400078e3cff */
[----:B------:R-:W4:Y:S01]  /*0640*/  @P6 LDG.E R17, desc[UR6][R10.64+0x7c] ;  /* 0x00007c060a116981 */ /* 0x000f22000c1e1900 */
[----:B------:R-:W-:-:S03]  /*0650*/  @P4 LOP3.LUT R4, R4, R19, RZ, 0x3c, !PT ;  /* 0x0000001304044212 */ /* 0x000fc600078e3cff */
[----:B------:R-:W4:Y:S01]  /*0660*/  @P6 LDG.E R19, desc[UR6][R10.64+0x84] ;  /* 0x000084060a136981 */ /* 0x000f22000c1e1900 */
[----:B------:R-:W-:-:S03]  /*0670*/  @P4 LOP3.LUT R2, R2, R21, RZ, 0x3c, !PT ;  /* 0x0000001502024212 */ /* 0x000fc600078e3cff */
[----:B------:R-:W4:Y:S01]  /*0680*/  @P0 LDG.E R26, desc[UR6][R10.64+0x9c] ;  /* 0x00009c060a1a0981 */ /* 0x000f22000c1e1900 */
[----:B------:R-:W-:-:S03]  /*0690*/  @P5 LOP3.LUT R4, R4, R23, RZ, 0x3c, !PT ;  /* 0x0000001704045212 */ /* 0x000fc600078e3cff */
        /* <DEDUP_REMOVED lines=10> */
[----:B------:R-:W-:Y:S02]  /*0740*/  @P5 LOP3.LUT R2, R2, R25, RZ, 0x3c, !PT ;  /* 0x0000001902025212 */ /* 0x000fe400078e3cff */
[----:B------:R-:W-:Y:S02]  /*0750*/  @P6 LOP3.LUT R3, R3, R28, RZ, 0x3c, !PT ;  /* 0x0000001c03036212 */ /* 0x000fe400078e3cff */
[----:B------:R-:W-:Y:S02]  /*0760*/  @P6 LOP3.LUT R4, R4, R17, RZ, 0x3c, !PT ;  /* 0x0000001104046212 */ /* 0x000fe400078e3cff */
[----:B------:R-:W-:Y:S02]  /*0770*/  @P6 LOP3.LUT R2, R2, R19, RZ, 0x3c, !PT ;  /* 0x0000001302026212 */ /* 0x000fe400078e3cff */
[----:B------:R-:W-:Y:S02]  /*0780*/  @P0 LOP3.LUT R3, R3, R26, RZ, 0x3c, !PT ;  /* 0x0000001a03030212 */ /* 0x000fe400078e3cff */
[----:B------:R-:W-:-:S02]  /*0790*/  @P0 LOP3.LUT R4, R4, R21, RZ, 0x3c, !PT ;  /* 0x0000001504040212 */ /* 0x000fc400078e3cff */
[----:B------:R-:W-:Y:S02]  /*07a0*/  @P0 LOP3.LUT R2, R2, R23, RZ, 0x3c, !PT ;  /* 0x0000001702020212 */ /* 0x000fe400078e3cff */
[----:B--2---:R-:W-:Y:S02]  /*07b0*/  @P6 LOP3.LUT R7, R7, R16, RZ, 0x3c, !PT ;  /* 0x0000001007076212 */ /* 0x004fe400078e3cff */
[----:B---3--:R-:W-:Y:S02]  /*07c0*/  @P6 LOP3.LUT R5, R5, R18, RZ, 0x3c, !PT ;  /* 0x0000001205056212 */ /* 0x008fe400078e3cff */
[----:B----4-:R-:W-:Y:S02]  /*07d0*/  @P0 LOP3.LUT R7, R7, R20, RZ, 0x3c, !PT ;  /* 0x0000001407070212 */ /* 0x010fe400078e3cff */
[----:B------:R-:W-:Y:S02]  /*07e0*/  @P0 LOP3.LUT R5, R5, R24, RZ, 0x3c, !PT ;  /* 0x0000001805050212 */ /* 0x000fe400078e3cff */
[----:B------:R-:W-:-:S13]  /*07f0*/  R2P PR, R22.B1, 0x7f ;  /* 0x0000007f16007804 */ /* 0x000fda0000001000 */
[----:B------:R-:W2:Y:S04]  /*0800*/  @P0 LDG.E R18, desc[UR6][R10.64+0xa0] ;  /* 0x0000a0060a120981 */ /* 0x000ea8000c1e1900 */
[----:B------:R-:W3:Y:S04]  /*0810*/  @P0 LDG.E R19, desc[UR6][R10.64+0xa4] ;  /* 0x0000a4060a130981 */ /* 0x000ee8000c1e1900 */
[----:B------:R-:W4:Y:S04]  /*0820*/  @P0 LDG.E R20, desc[UR6][R10.64+0xa8] ;  /* 0x0000a8060a140981 */ /* 0x000f28000c1e1900 */
[----:B------:R-:W4:Y:S04]  /*0830*/  @P0 LDG.E R21, desc[UR6][R10.64+0xac] ;  /* 0x0000ac060a150981 */ /* 0x000f28000c1e1900 */
[----:B------:R-:W4:Y:S04]  /*0840*/  @P0 LDG.E R24, desc[UR6][R10.64+0xb0] ;  /* 0x0000b0060a180981 */ /* 0x000f28000c1e1900 */
[----:B------:R-:W4:Y:S04]  /*0850*/  @P1 LDG.E R16, desc[UR6][R10.64+0xbc] ;  /* 0x0000bc060a101981 */ /* 0x000f28000c1e1900 */
[----:B------:R-:W4:Y:S04]  /*0860*/  @P1 LDG.E R26, desc[UR6][R10.64+0xb4] ;  /* 0x0000b4060a1a1981 */ /* 0x000f28000c1e1900 */
        /* <DEDUP_REMOVED lines=11> */
[----:B------:R-:W-:Y:S01]  /*0920*/  LOP3.LUT P0, RZ, R22, 0x8000, RZ, 0xc0, !PT ;  /* 0x0000800016ff7812 */ /* 0x000fe2000780c0ff */
[----:B------:R-:W4:Y:S01]  /*0930*/  @P2 LDG.E R24, desc[UR6][R10.64+0xd8] ;  /* 0x0000d8060a182981 */ /* 0x000f22000c1e1900 */
[----:B------:R-:W-:-:S03]  /*0940*/  @P1 LOP3.LUT R5, R5, R16, RZ, 0x3c, !PT ;  /* 0x0000001005051212 */ /* 0x000fc600078e3cff */
[----:B------:R-:W4:Y:S01]  /*0950*/  @P2 LDG.E R22, desc[UR6][R10.64+0xd0] ;  /* 0x0000d0060a162981 */ /* 0x000f22000c1e1900 */
[----:B------:R-:W-:-:S03]  /*0960*/  @P1 LOP3.LUT R7, R7, R26, RZ, 0x3c, !PT ;  /* 0x0000001a07071212 */ /* 0x000fc600078e3cff */
[----:B------:R-:W4:Y:S01]  /*0970*/  @P3 LDG.E R16, desc[UR6][R10.64+0xe4] ;  /* 0x0000e4060a103981 */ /* 0x000f22000c1e1900 */
[----:B------:R-:W-:-:S03]  /*0980*/  @P1 LOP3.LUT R4, R4, R23, RZ, 0x3c, !PT ;  /* 0x0000001704041212 */ /* 0x000fc600078e3cff */
[----:B------:R-:W4:Y:S01]  /*0990*/  @P3 LDG.E R26, desc[UR6][R10.64+0xdc] ;  /* 0x0000dc060a1a3981 */ /* 0x000f22000c1e1900 */
[----:B------:R-:W-:-:S03]  /*09a0*/  @P1 LOP3.LUT R2, R2, R17, RZ, 0x3c, !PT ;  /* 0x0000001102021212 */ /* 0x000fc600078e3cff */
        /* <DEDUP_REMOVED lines=43> */
[----:B------:R-:W-:-:S04]  /*0c60*/  UIADD3 UR4, UPT, UPT, UR4, 0x10, URZ ;  /* 0x0000001004047890 */ /* 0x000fc8000fffe0ff */
[----:B------:R-:W-:Y:S01]  /*0c70*/  UISETP.NE.AND UP0, UPT, UR4, 0x20, UPT ;  /* 0x000000200400788c */ /* 0x000fe2000bf05270 */
[----:B--2---:R-:W-:Y:S02]  /*0c80*/  @P5 LOP3.LUT R3, R3, R18, RZ, 0x3c, !PT ;  /* 0x0000001203035212 */ /* 0x004fe400078e3cff */
[----:B---3--:R-:W-:Y:S02]  /*0c90*/  @P6 LOP3.LUT R4, R4, R19, RZ, 0x3c, !PT ;  /* 0x0000001304046212 */ /* 0x008fe400078e3cff */
[----:B----4-:R-:W-:Y:S02]  /*0ca0*/  @P6 LOP3.LUT R7, R7, R20, RZ, 0x3c, !PT ;  /* 0x0000001407076212 */ /* 0x010fe400078e3cff */
[----:B------:R-:W-:Y:S02]  /*0cb0*/  @P6 LOP3.LUT R2, R2, R21, RZ, 0x3c, !PT ;  /* 0x0000001502026212 */ /* 0x000fe400078e3cff */
[----:B------:R-:W-:Y:S02]  /*0cc0*/  @P6 LOP3.LUT R5, R5, R22, RZ, 0x3c, !PT ;  /* 0x0000001605056212 */ /* 0x000fe400078e3cff */
[----:B------:R-:W-:-:S02]  /*0cd0*/  @P6 LOP3.LUT R3, R3, R16, RZ, 0x3c, !PT ;  /* 0x0000001003036212 */ /* 0x000fc400078e3cff */
[----:B------:R-:W-:Y:S02]  /*0ce0*/  @P0 LOP3.LUT R7, R7, R24, RZ, 0x3c, !PT ;  /* 0x0000001807070212 */ /* 0x000fe400078e3cff */
[----:B------:R-:W-:Y:S02]  /*0cf0*/  @P0 LOP3.LUT R3, R3, R28, RZ, 0x3c, !PT ;  /* 0x0000001c03030212 */ /* 0x000fe400078e3cff */
[----:B------:R-:W-:Y:S02]  /*0d00*/  @P0 LOP3.LUT R5, R5, R26, RZ, 0x3c, !PT ;  /* 0x0000001a05050212 */ /* 0x000fe400078e3cff */
[----:B------:R-:W-:Y:S02]  /*0d10*/  @P0 LOP3.LUT R2, R2, R23, RZ, 0x3c, !PT ;  /* 0x0000001702020212 */ /* 0x000fe400078e3cff */
[----:B------:R-:W-:Y:S01]  /*0d20*/  @P0 LOP3.LUT R4, R4, R17, RZ, 0x3c, !PT ;  /* 0x0000001104040212 */ /* 0x000fe200078e3cff */
[----:B------:R-:W-:Y:S06]  /*0d30*/  BRA.U UP0, `(.L_x_60) ;  /* 0xfffffff500487547 */ /* 0x000fec000b83ffff */
[----:B------:R-:W-:-:S05]  /*0d40*/  VIADD R0, R0, 0x1 ;  /* 0x0000000100007836 */ /* 0x000fca0000000000 */
[----:B------:R-:W-:-:S13]  /*0d50*/  ISETP.NE.AND P0, PT, R0, 0x5, PT ;  /* 0x000000050000780c */ /* 0x000fda0003f05270 */
[----:B------:R-:W-:Y:S05]  /*0d60*/  @P0 BRA `(.L_x_61) ;  /* 0xfffffff400300947 */ /* 0x000fea000383ffff */
[----:B------:R-:W-:Y:S01]  /*0d70*/  LOP3.LUT R0, R15, 0x3, RZ, 0xc0, !PT ;  /* 0x000000030f007812 */ /* 0x000fe200078ec0ff */
[----:B------:R0:W-:Y:S03]  /*0d80*/  STL [R1+0x4], R7 ;  /* 0x0000040701007387 */ /* 0x0001e60000100800 */
[----:B------:R-:W-:Y:S01]  /*0d90*/  ISETP.NE.U32.AND P0, PT, R0, 0x1, PT ;  /* 0x000000010000780c */ /* 0x000fe20003f05070 */
[----:B------:R0:W-:Y:S03]  /*0da0*/  STL.64 [R1+0x8], R4 ;  /* 0x0000080401007387 */ /* 0x0001e60000100a00 */
[----:B------:R-:W-:Y:S01]  /*0db0*/  ISETP.NE.AND.EX P0, PT, RZ, RZ, PT, P0 ;  /* 0x000000ffff00720c */ /* 0x000fe20003f05300 */
[----:B------:R0:W-:-:S12]  /*0dc0*/  STL.64 [R1+0x10], R2 ;  /* 0x0000100201007387 */ /* 0x0001d80000100a00 */
[----:B0-----:R-:W-:Y:S05]  /*0dd0*/  @!P0 BRA `(.L_x_59) ;  /* 0x0000001800088947 */ /* 0x001fea0003800000 */
[----:B------:R-:W-:Y:S01]  /*0de0*/  UMOV UR4, URZ ;  /* 0x000000ff00047c82 */ /* 0x000fe20008000000 */
[----:B------:R-:W-:Y:S01]  /*0df0*/  UMOV UR5, URZ ;  /* 0x000000ff00057c82 */ /* 0x000fe20008000000 */
[----:B------:R-:W-:Y:S02]  /*0e00*/  IMAD.MOV.U32 R0, RZ, RZ, RZ ;  /* 0x000000ffff007224 */ /* 0x000fe400078e00ff */
[----:B------:R-:W-:Y:S02]  /*0e10*/  IMAD.MOV.U32 R7, RZ, RZ, RZ ;  /* 0x000000ffff077224 */ /* 0x000fe400078e00ff */
[----:B------:R-:W-:Y:S02]  /*0e20*/  IMAD.U32 R3, RZ, RZ, UR4 ;  /* 0x00000004ff037e24 */ /* 0x000fe4000f8e00ff */
[----:B------:R-:W-:Y:S02]  /*0e30*/  IMAD.U32 R2, RZ, RZ, UR5 ;  /* 0x00000005ff027e24 */ /* 0x000fe4000f8e00ff */
[----:B------:R-:W-:-:S02]  /*0e40*/  IMAD.U32 R5, RZ, RZ, UR4 ;  /* 0x00000004ff057e24 */ /* 0x000fc4000f8e00ff */
[----:B------:R-:W-:-:S07]  /*0e50*/  IMAD.U32 R4, RZ, RZ, UR5 ;  /* 0x00000005ff047e24 */ /* 0x000fce000f8e00ff */
.L_x_63:
[----:B------:R-:W-:-:S06]  /*0e60*/  IMAD R14, R0, 0x4, R1 ;  /* 0x00000004000e7824 */ /* 0x000fcc00078e0201 */
[----:B------:R-:W5:Y:S01]  /*0e70*/  LDL R14, [R14+0x4] ;  /* 0x000004000e0e7983 */ /* 0x000f620000100800 */
[----:B------:R-:W-:-:S05]  /*0e80*/  UMOV UR4, URZ ;  /* 0x000000ff00047c82 */ /* 0x000fca0008000000 */
.L_x_62:
        /* <DEDUP_REMOVED lines=183> */
[----:B0-----:R-:W-:Y:S05]  /*1a00*/  @P0 BRA `(.L_x_59) ;  /* 0x0000000800fc0947 */ /* 0x001fea0003800000 */
        /* <DEDUP_REMOVED lines=8> */
.L_x_65:
[----:B------:R-:W-:-:S06]  /*1a90*/  IMAD R14, R0, 0x4, R1 ;  /* 0x00000004000e7824 */ /* 0x000fcc00078e0201 */
[----:B------:R-:W5:Y:S01]  /*1aa0*/  LDL R14, [R14+0x4] ;  /* 0x000004000e0e7983 */ /* 0x000f620000100800 */
[----:B------:R-:W-:-:S05]  /*1ab0*/  UMOV UR4, URZ ;  /* 0x000000ff00047c82 */ /* 0x000fca0008000000 */
.L_x_64:
        /* <DEDUP_REMOVED lines=177> */
[----:B------:R0:W-:Y:S04]  /*25d0*/  STL [R1+0x4], R7 ;  /* 0x0000040701007387 */ /* 0x0001e80000100800 */
[----:B------:R0:W-:Y:S04]  /*25e0*/  STL.64 [R1+0x8], R4 ;  /* 0x0000080401007387 */ /* 0x0001e80000100a00 */
[----:B------:R0:W-:Y:S02]  /*25f0*/  STL.64 [R1+0x10], R2 ;  /* 0x0000100201007387 */ /* 0x0001e40000100a00 */
.L_x_59:
[----:B------:R-:W-:Y:S05]  /*2600*/  BSYNC.RECONVERGENT B1 ;  /* 0x0000000000017941 */ /* 0x000fea0003800200 */
.L_x_58:
[----:B------:R-:W-:Y:S01]  /*2610*/  ISETP.GT.U32.AND P0, PT, R15, 0x3, PT ;  /* 0x000000030f00780c */ /* 0x000fe20003f04070 */
[----:B------:R-:W-:Y:S01]  /*2620*/  VIADD R13, R13, 0x1 ;  /* 0x000000010d0d7836 */ /* 0x000fe20000000000 */
[--C-:B------:R-:W-:Y:S02]  /*2630*/  SHF.R.U64 R15, R15, 0x2, R12.reuse ;  /* 0x000000020f0f7819 */ /* 0x100fe4000000120c */
[----:B------:R-:W-:Y:S02]  /*2640*/  ISETP.GT.U32.AND.EX P0, PT, R12, RZ, PT, P0 ;  /* 0x000000ff0c00720c */ /* 0x000fe40003f04100 */
[----:B------:R-:W-:-:S11]  /*2650*/  SHF.R.U32.HI R12, RZ, 0x2, R12 ;  /* 0x00000002ff0c7819 */ /* 0x000fd6000001160c */
[----:B------:R-:W-:Y:S05]  /*2660*/  @P0 BRA `(.L_x_66) ;  /* 0xffffffd800c40947 */ /* 0x000fea000383ffff */
.L_x_57:
[----:B------:R-:W-:Y:S05]  /*2670*/  BSYNC.RECONVERGENT B0 ;  /* 0x0000000000007941 */ /* 0x000fea0003800200 */
.L_x_56:
[----:B------:R-:W-:Y:S01]  /*2680*/  SHF.R.U32.HI R0, RZ, 0x2, R7 ;  /* 0x00000002ff007819 */ /* 0x000fe20000011607 */
[----:B------:R-:W2:Y:S01]  /*2690*/  S2R R13, SR_TID.X ;  /* 0x00000000000d7919 */ /* 0x000ea20000002100 */
[----:B------:R-:W-:Y:S01]  /*26a0*/  SHF.R.U32.HI R9, RZ, 0x2, R4 ;  /* 0x00000002ff097819 */ /* 0x000fe20000011604 */
[----:B------:R-:W-:Y:S01]  /*26b0*/  UMOV UR4, URZ ;  /* 0x000000ff00047c82 */ /* 0x000fe20008000000 */
[----:B------:R-:W-:Y:S01]  /*26c0*/  LOP3.LUT R0, R0, R7, RZ, 0x3c, !PT ;  /* 0x0000000700007212 */ /* 0x000fe200078e3cff */
[----:B01----:R-:W-:Y:S01]  /*26d0*/  IMAD.SHL.U32 R7, R3, 0x10, RZ ;  /* 0x0000001003077824 */ /* 0x003fe200078e00ff */
[----:B------:R-:W-:Y:S02]  /*26e0*/  LOP3.LUT R9, R9, R4, RZ, 0x3c, !PT ;  /* 0x0000000409097212 */ /* 0x000fe400078e3cff */
[----:B------:R-:W-:Y:S01]  /*26f0*/  SHF.R.U32.HI R11, RZ, 0x2, R2 ;  /* 0x00000002ff0b7819 */ /* 0x000fe20000011602 */
[----:B------:R-:W-:Y:S02]  /*2700*/  IMAD.SHL.U32 R8, R0, 0x2, RZ ;  /* 0x0000000200087824 */ /* 0x000fe400078e00ff */
[----:B------:R-:W-:Y:S01]  /*2710*/  IMAD.SHL.U32 R4, R9, 0x2, RZ ;  /* 0x0000000209047824 */ /* 0x000fe200078e00ff */
[----:B------:R-:W-:-:S02]  /*2720*/  LOP3.LUT R11, R11, R2, RZ, 0x3c, !PT ;  /* 0x000000020b0b7212 */ /* 0x000fc400078e3cff */
[----:B------:R-:W-:-:S03]  /*2730*/  LOP3.LUT R8, R0, R8, R7, 0x96, !PT ;  /* 0x0000000800087212 */ /* 0x000fc600078e9607 */
[----:B------:R-:W-:Y:S01]  /*2740*/  IMAD.SHL.U32 R2, R11, 0x2, RZ ;  /* 0x000000020b027824 */ /* 0x000fe200078e00ff */
[----:B------:R-:W-:Y:S02]  /*2750*/  LOP3.LUT R7, R8, R3, RZ, 0x3c, !PT ;  /* 0x0000000308077212 */ /* 0x000fe400078e3cff */
[----:B------:R-:W-:-:S03]  /*2760*/  SHF.R.U32.HI R8, RZ, 0x2, R5 ;  /* 0x00000002ff087819 */ /* 0x000fc60000011605 */
[----:B------:R-:W-:Y:S01]  /*2770*/  IMAD.SHL.U32 R0, R7, 0x10, RZ ;  /* 0x0000001007007824 */ /* 0x000fe200078e00ff */
[----:B------:R-:W-:-:S04]  /*2780*/  LOP3.LUT R8, R8, R5, RZ, 0x3c, !PT ;  /* 0x0000000508087212 */ /* 0x000fc800078e3cff */
[----:B------:R-:W-:Y:S02]  /*2790*/  LOP3.LUT R0, R9, R4, R0, 0x96, !PT ;  /* 0x0000000409007212 */ /* 0x000fe400078e9600 */
[----:B------:R-:W-:Y:S02]  /*27a0*/  SHF.R.U32.HI R4, RZ, 0x2, R3 ;  /* 0x00000002ff047819 */ /* 0x000fe40000011603 */
[----:B------:R-:W-:Y:S01]  /*27b0*/  LOP3.LUT R5, R0, R7, RZ, 0x3c, !PT ;  /* 0x0000000700057212 */ /* 0x000fe200078e3cff */
[----:B------:R-:W-:Y:S01]  /*27c0*/  IMAD.SHL.U32 R0, R8, 0x2, RZ ;  /* 0x0000000208007824 */ /* 0x000fe200078e00ff */
[----:B------:R-:W-:-:S03]  /*27d0*/  LOP3.LUT R4, R4, R3, RZ, 0x3c, !PT ;  /* 0x0000000304047212 */ /* 0x000fc600078e3cff */
[----:B------:R-:W-:-:S05]  /*27e0*/  IMAD.SHL.U32 R9, R5, 0x10, RZ ;  /* 0x0000001005097824 */ /* 0x000fca00078e00ff */
[----:B------:R-:W-:Y:S02]  /*27f0*/  LOP3.LUT R0, R8, R0, R9, 0x96, !PT ;  /* 0x0000000008007212 */ /* 0x000fe400078e9609 */
[--C-:B------:R-:W-:Y:S02]  /*2800*/  SHF.R.U32.HI R8, RZ, 0x2, R5.reuse ;  /* 0x00000002ff087819 */ /* 0x100fe40000011605 */
[-C--:B------:R-:W-:Y:S02]  /*2810*/  LOP3.LUT R9, R0, R5.reuse, RZ, 0x3c, !PT ;  /* 0x0000000500097212 */ /* 0x080fe400078e3cff */
[----:B------:R-:W-:Y:S02]  /*2820*/  LOP3.LUT R8, R8, R5, RZ, 0x3c, !PT ;  /* 0x0000000508087212 */ /* 0x000fe400078e3cff */
[----:B------:R-:W-:Y:S01]  /*2830*/  IADD3 R5, PT, PT, R6, 0xb0f8a, R5 ;  /* 0x000b0f8a06057810 */ /* 0x000fe20007ffe005 */
[----:B------:R-:W-:-:S03]  /*2840*/  IMAD.SHL.U32 R0, R9, 0x10, RZ ;  /* 0x0000001009007824 */ /* 0x000fc600078e00ff */
[----:B------:R-:W-:Y:S02]  /*2850*/  I2FP.F32.U32 R5, R5 ;  /* 0x0000000500057245 */ /* 0x000fe40000201000 */
[----:B------:R-:W-:Y:S02]  /*2860*/  LOP3.LUT R0, R11, R2, R0, 0x96, !PT ;  /* 0x000000020b007212 */ /* 0x000fe400078e9600 */
[----:B------:R-:W-:Y:S02]  /*2870*/  SHF.R.U32.HI R2, RZ, 0x2, R7 ;  /* 0x00000002ff027819 */ /* 0x000fe40000011607 */
[----:B------:R-:W-:Y:S01]  /*2880*/  LOP3.LUT R11, R0, R9, RZ, 0x3c, !PT ;  /* 0x00000009000b7212 */ /* 0x000fe200078e3cff */
[----:B------:R-:W-:Y:S01]  /*2890*/  IMAD.SHL.U32 R0, R4, 0x2, RZ ;  /* 0x0000000204007824 */ /* 0x000fe200078e00ff */
[----:B------:R-:W-:-:S03]  /*28a0*/  IADD3 R9, PT, PT, R6, 0x10974f, R9 ;  /* 0x0010974f06097810 */ /* 0x000fc60007ffe009 */
[----:B------:R-:W-:Y:S01]  /*28b0*/  IMAD.SHL.U32 R3, R11, 0x10, RZ ;  /* 0x000000100b037824 */ /* 0x000fe200078e00ff */
[----:B------:R-:W-:-:S04]  /*28c0*/  I2FP.F32.U32 R9, R9 ;  /* 0x0000000900097245 */ /* 0x000fc80000201000 */
[----:B------:R-:W-:Y:S02]  /*28d0*/  LOP3.LUT R0, R4, R0, R3, 0x96, !PT ;  /* 0x0000000004007212 */ /* 0x000fe400078e9603 */
[----:B------:R-:W-:Y:S02]  /*28e0*/  LOP3.LUT R4, R2, R7, RZ, 0x3c, !PT ;  /* 0x0000000702047212 */ /* 0x000fe400078e3cff */
[----:B------:R-:W-:Y:S01]  /*28f0*/  LOP3.LUT R15, R0, R11, RZ, 0x3c, !PT ;  /* 0x0000000b000f7212 */ /* 0x000fe200078e3cff */
[----:B------:R-:W2:Y:S01]  /*2900*/  LDC.64 R2, c[0x0][0x380] ;  /* 0x0000e000ff027b82 */ /* 0x000ea20000000a00 */
[----:B------:R-:W-:Y:S01]  /*2910*/  IADD3 R7, PT, PT, R6, 0x587c5, R7 ;  /* 0x000587c506077810 */ /* 0x000fe20007ffe007 */
[----:B------:R-:W-:Y:S01]  /*2920*/  IMAD.SHL.U32 R0, R4, 0x2, RZ ;  /* 0x0000000204007824 */ /* 0x000fe200078e00ff */
[----:B------:R-:W-:Y:S01]  /*2930*/  IADD3 R11, PT, PT, R6, 0x161f14, R11 ;  /* 0x00161f14060b7810 */ /* 0x000fe20007ffe00b */
[----:B------:R-:W-:Y:S01]  /*2940*/  IMAD.SHL.U32 R17, R15, 0x10, RZ ;  /* 0x000000100f117824 */ /* 0x000fe200078e00ff */
[----:B------:R-:W-:-:S02]  /*2950*/  I2FP.F32.U32 R7, R7 ;  /* 0x0000000700077245 */ /* 0x000fc40000201000 */
[----:B------:R-:W-:Y:S02]  /*2960*/  I2FP.F32.U32 R11, R11 ;  /* 0x0000000b000b7245 */ /* 0x000fe40000201000 */
[----:B------:R-:W-:Y:S01]  /*2970*/  LOP3.LUT R0, R4, R0, R17, 0x96, !PT ;  /* 0x0000000004007212 */ /* 0x000fe200078e9611 */
[----:B------:R-:W-:-:S03]  /*2980*/  IMAD.MOV.U32 R4, RZ, RZ, 0x44fa0000 ;  /* 0x44fa0000ff047424 */ /* 0x000fc600078e00ff */
[----:B------:R-:W-:Y:S01]  /*2990*/  LOP3.LUT R17, R0, R15, RZ, 0x3c, !PT ;  /* 0x0000000f00117212 */ /* 0x000fe200078e3cff */
[----:B------:R-:W-:Y:S01]  /*29a0*/  IMAD.SHL.U32 R0, R8, 0x2, RZ ;  /* 0x0000000208007824 */ /* 0x000fe200078e00ff */
[----:B------:R-:W-:-:S03]  /*29b0*/  IADD3 R15, PT, PT, R6, 0x1ba6d9, R15 ;  /* 0x001ba6d9060f7810 */ /* 0x000fc60007ffe00f */
[----:B------:R-:W-:Y:S01]  /*29c0*/  IMAD.SHL.U32 R19, R17, 0x10, RZ ;  /* 0x0000001011137824 */ /* 0x000fe200078e00ff */
[----:B------:R-:W-:-:S04]  /*29d0*/  I2FP.F32.U32 R15, R15 ;  /* 0x0000000f000f7245 */ /* 0x000fc80000201000 */
[----:B------:R-:W-:Y:S01]  /*29e0*/  LOP3.LUT R8, R8, R0, R19, 0x96, !PT ;  /* 0x0000000008087212 */ /* 0x000fe200078e9613 */
[----:B------:R-:W-:Y:S02]  /*29f0*/  IMAD.MOV.U32 R0, RZ, RZ, 0x2f800000 ;  /* 0x2f800000ff007424 */ /* 0x000fe400078e00ff */
[----:B--2---:R-:W-:Y:S01]  /*2a00*/  IMAD.WIDE.U32 R2, R13, 0x1c, R2 ;  /* 0x0000001c0d027825 */ /* 0x004fe200078e0002 */
[----:B------:R-:W-:-:S03]  /*2a10*/  LOP3.LUT R19, R8, R17, RZ, 0x3c, !PT ;  /* 0x0000001108137212 */ /* 0x000fc600078e3cff */
[-C--:B------:R-:W-:Y:S01]  /*2a20*/  FFMA R7, R7, R0.reuse, 1.1641532182693481445e-10 ;  /* 0x2f00000007077423 */ /* 0x080fe20000000000 */
[C---:B------:R-:W-:Y:S01]  /*2a30*/  IADD3 R17, PT, PT, R6.reuse, 0x212e9e, R17 ;  /* 0x00212e9e06117810 */ /* 0x040fe20007ffe011 */
[-C--:B------:R-:W-:Y:S01]  /*2a40*/  FFMA R5, R5, R0.reuse, 1.1641532182693481445e-10 ;  /* 0x2f00000005057423 */ /* 0x080fe20000000000 */
[----:B------:R-:W-:Y:S01]  /*2a50*/  IADD3 R19, PT, PT, R6, 0x26b663, R19 ;  /* 0x0026b66306137810 */ /* 0x000fe20007ffe013 */
[-C--:B------:R-:W-:Y:S01]  /*2a60*/  FFMA R9, R9, R0.reuse, 1.1641532182693481445e-10 ;  /* 0x2f00000009097423 */ /* 0x080fe20000000000 */
[----:B------:R-:W-:Y:S01]  /*2a70*/  I2FP.F32.U32 R17, R17 ;  /* 0x0000001100117245 */ /* 0x000fe20000201000 */
[-C--:B------:R-:W-:Y:S01]  /*2a80*/  FFMA R11, R11, R0.reuse, 1.1641532182693481445e-10 ;  /* 0x2f0000000b0b7423 */ /* 0x080fe20000000000 */
[----:B------:R-:W-:Y:S01]  /*2a90*/  I2FP.F32.U32 R19, R19 ;  /* 0x0000001300137245 */ /* 0x000fe20000201000 */
[-C--:B------:R-:W-:Y:S01]  /*2aa0*/  FFMA R15, R15, R0.reuse, 1.1641532182693481445e-10 ;  /* 0x2f0000000f0f7423 */ /* 0x080fe20000000000 */
[----:B------:R-:W-:Y:S02]  /*2ab0*/  VIADD R3, R3, UR4 ;  /* 0x0000000403037c36 */ /* 0x000fe40008000000 */
[----:B------:R-:W-:Y:S01]  /*2ac0*/  FFMA R17, R17, R0, 1.1641532182693481445e-10 ;  /* 0x2f00000011117423 */ /* 0x000fe20000000000 */
[----:B------:R-:W-:Y:S01]  /*2ad0*/  FFMA R11, R11, R4, -1000 ;  /* 0xc47a00000b0b7423 */ /* 0x000fe20000000004 */
[----:B------:R-:W-:Y:S01]  /*2ae0*/  FFMA R19, R19, R0, 1.1641532182693481445e-10 ;  /* 0x2f00000013137423 */ /* 0x000fe20000000000 */
[----:B------:R-:W-:-:S02]  /*2af0*/  IMAD.MOV.U32 R0, RZ, RZ, 0x43480000 ;  /* 0x43480000ff007424 */ /* 0x000fc400078e00ff */
[-C--:B------:R-:W-:Y:S01]  /*2b00*/  FFMA R15, R15, R4.reuse, -1000 ;  /* 0xc47a00000f0f7423 */ /* 0x080fe20000000004 */
[----:B------:R-:W-:Y:S01]  /*2b10*/  FFMA R17, R17, R4, -1000 ;  /* 0xc47a000011117423 */ /* 0x000fe20000000004 */
[----:B------:R-:W-:Y:S01]  /*2b20*/  STG.E desc[UR6][R2.64], R7 ;  /* 0x0000000702007986 */ /* 0x000fe2000c101906 */
[----:B------:R-:W-:-:S03]  /*2b30*/  FFMA R19, R19, R0, 40 ;  /* 0x4220000013137423 */ /* 0x000fc60000000000 */
[----:B------:R-:W-:Y:S04]  /*2b40*/  STG.E desc[UR6][R2.64+0x8], R5 ;  /* 0x0000080502007986 */ /* 0x000fe8000c101906 */
[----:B------:R-:W-:Y:S04]  /*2b50*/  STG.E desc[UR6][R2.64+0x4], R9 ;  /* 0x0000040902007986 */ /* 0x000fe8000c101906 */
[----:B------:R-:W-:Y:S04]  /*2b60*/  STG.E desc[UR6][R2.64+0x10], R11 ;  /* 0x0000100b02007986 */ /* 0x000fe8000c101906 */
[----:B------:R-:W-:Y:S04]  /*2b70*/  STG.E desc[UR6][R2.64+0x14], R15 ;  /* 0x0000140f02007986 */ /* 0x000fe8000c101906 */
[----:B------:R-:W-:Y:S04]  /*2b80*/  STG.E desc[UR6][R2.64+0x18], R17 ;  /* 0x0000181102007986 */ /* 0x000fe8000c101906 */
[----:B------:R-:W-:Y:S01]  /*2b90*/  STG.E desc[UR6][R2.64+0xc], R19 ;  /* 0x00000c1302007986 */ /* 0x000fe2000c101906 */
[----:B------:R-:W-:Y:S05]  /*2ba0*/  EXIT ;  /* 0x000000000000794d */ /* 0x000fea0003800000 */
.L_x_67:
        /* <DEDUP_REMOVED lines=13> */
.L_x_71:


//--------------------- .nv.global.init           --------------------------
	.section	.nv.global.init,"aw",@progbits
	.align	4
.nv.global.init:
	.type		mrg32k3aM1SubSeq,@object
	.size		mrg32k3aM1SubSeq,(mrg32k3aM2SubSeq - mrg32k3aM1SubSeq)
mrg32k3aM1SubSeq:
        /*0000*/ 	.byte	0x0b, 0xcc, 0xee, 0x04, 0x73, 0x29, 0x8b, 0x6f, 0xf6, 0x53, 0x03, 0xf6, 0x23, 0xf6, 0xea, 0xda
        /* <DEDUP_REMOVED lines=125> */
	.type		mrg32k3aM2SubSeq,@object
	.size		mrg32k3aM2SubSeq,(mrg32k3aM1 - mrg32k3aM2SubSeq)
mrg32k3aM2SubSeq:
        /* <DEDUP_REMOVED lines=126> */
	.type		mrg32k3aM1,@object
	.size		mrg32k3aM1,(mrg32k3aM1Seq - mrg32k3aM1)
mrg32k3aM1:
        /* <DEDUP_REMOVED lines=144> */
	.type		mrg32k3aM1Seq,@object
	.size		mrg32k3aM1Seq,(mrg32k3aM2 - mrg32k3aM1Seq)
mrg32k3aM1Seq:
        /* <DEDUP_REMOVED lines=144> */
	.type		mrg32k3aM2,@object
	.size		mrg32k3aM2,(mrg32k3aM2Seq - mrg32k3aM2)
mrg32k3aM2:
        /* <DEDUP_REMOVED lines=144> */
	.type		mrg32k3aM2Seq,@object
	.size		mrg32k3aM2Seq,(precalc_xorwow_matrix - mrg32k3aM2Seq)
mrg32k3aM2Seq:
        /* <DEDUP_REMOVED lines=144> */
	.type		precalc_xorwow_matrix,@object
	.size		precalc_xorwow_matrix,(precalc_xorwow_offset_matrix - precalc_xorwow_matrix)
precalc_xorwow_matrix:
        /* <DEDUP_REMOVED lines=6400> */
	.type		precalc_xorwow_offset_matrix,@object
	.size		precalc_xorwow_offset_matrix,(.L_1 - precalc_xorwow_offset_matrix)
precalc_xorwow_offset_matrix:
        /* <DEDUP_REMOVED lines=6400> */
.L_1:


//--------------------- .nv.shared.reserved.0     --------------------------
	.section	.nv.shared.reserved.0,"aw",@nobits
	.weak		__nv_reservedSMEM_offset_0_alias
	.size		__nv_reservedSMEM_offset_0_alias, 0, 64
	.other		__nv_reservedSMEM_offset_0_alias,@"STO_CUDA_RESERVED_SHARED STV_DEFAULT"
__nv_reservedSMEM_offset_0_alias:
	.zero		0
	.zero		64


//--------------------- .nv.constant0._Z6kernelP6SpherePh --------------------------
	.section	.nv.constant0._Z6kernelP6SpherePh,"a",@progbits
	.sectionflags	@""
	.align	4
.nv.constant0._Z6kernelP6SpherePh:
	.zero		912


//--------------------- .nv.constant0._Z17initializeSpheresP6Sphere --------------------------
	.section	.nv.constant0._Z17initializeSpheresP6Sphere,"a",@progbits
	.sectionflags	@""
	.align	4
.nv.constant0._Z17initializeSpheresP6Sphere:
	.zero		904


//--------------------- SYMBOLS --------------------------

	.type		.nv.reservedSmem.offset0,@object
	.size		.nv.reservedSmem.offset0,0x4
